//
// Generated by NVIDIA NVVM Compiler
//
// Compiler Build ID: CL-36424714
// Cuda compilation tools, release 13.0, V13.0.88
// Based on NVVM 20.0.0
//

.version 9.0
.target sm_100
.address_size 64

	// .globl	_Z27add_objects_to_world_kernelPfPiiifff
.global .align 4 .b8 precalc_xorwow_matrix[102400];
.global .align 4 .b8 precalc_xorwow_offset_matrix[102400];
.global .align 4 .b8 mrg32k3aM1[2304];
.global .align 4 .b8 mrg32k3aM2[2304];
.global .align 4 .b8 mrg32k3aM1SubSeq[2016];
.global .align 4 .b8 mrg32k3aM2SubSeq[2016];
.global .align 4 .b8 mrg32k3aM1Seq[2304];
.global .align 4 .b8 mrg32k3aM2Seq[2304];
.const .align 8 .b8 __cr_lgamma_table[72];

.visible .entry _Z27add_objects_to_world_kernelPfPiiifff(
	.param .u64 .ptr .align 1 _Z27add_objects_to_world_kernelPfPiiifff_param_0,
	.param .u64 .ptr .align 1 _Z27add_objects_to_world_kernelPfPiiifff_param_1,
	.param .u32 _Z27add_objects_to_world_kernelPfPiiifff_param_2,
	.param .u32 _Z27add_objects_to_world_kernelPfPiiifff_param_3,
	.param .f32 _Z27add_objects_to_world_kernelPfPiiifff_param_4,
	.param .f32 _Z27add_objects_to_world_kernelPfPiiifff_param_5,
	.param .f32 _Z27add_objects_to_world_kernelPfPiiifff_param_6
)
{
	.local .align 8 .b8 	__local_depot0[48];
	.reg .b64 	%SP;
	.reg .b64 	%SPL;
	.reg .pred 	%p<66>;
	.reg .b32 	%r<1222>;
	.reg .b32 	%f<10>;
	.reg .b64 	%rd<33>;

	mov.u64 	%SPL, __local_depot0;
	ld.param.u64 	%rd12, [_Z27add_objects_to_world_kernelPfPiiifff_param_1];
	ld.param.u32 	%r548, [_Z27add_objects_to_world_kernelPfPiiifff_param_2];
	ld.param.u32 	%r547, [_Z27add_objects_to_world_kernelPfPiiifff_param_3];
	ld.param.f32 	%f1, [_Z27add_objects_to_world_kernelPfPiiifff_param_4];
	ld.param.f32 	%f2, [_Z27add_objects_to_world_kernelPfPiiifff_param_5];
	ld.param.f32 	%f3, [_Z27add_objects_to_world_kernelPfPiiifff_param_6];
	add.u64 	%rd1, %SPL, 0;
	mov.u32 	%r1, %tid.x;
	mov.u32 	%r549, %ntid.x;
	mov.u32 	%r550, %ctaid.x;
	mad.lo.s32 	%r551, %r549, %r550, %r1;
	mov.u32 	%r552, %tid.y;
	mov.u32 	%r553, %ntid.y;
	mov.u32 	%r554, %ctaid.y;
	mad.lo.s32 	%r555, %r553, %r554, %r552;
	mad.lo.s32 	%r2, %r548, %r555, %r551;
	mul.lo.s32 	%r556, %r548, %r548;
	setp.ge.s32 	%p1, %r2, %r556;
	@%p1 bra 	$L__BB0_119;
	cvta.to.global.u64 	%rd14, %rd12;
	mul.wide.s32 	%rd15, %r2, 4;
	add.s64 	%rd2, %rd14, %rd15;
	ld.global.u32 	%r557, [%rd2];
	setp.ne.s32 	%p2, %r557, 0;
	@%p2 bra 	$L__BB0_119;
	// begin inline asm
	mov.u64 	%rd16, %clock64;
	// end inline asm
	cvt.u32.u64 	%r558, %rd16;
	xor.b32  	%r559, %r558, -1429050551;
	mul.lo.s32 	%r560, %r559, 1099087573;
	{ .reg .b32 tmp; mov.b64 {tmp, %r561}, %rd16; }
	xor.b32  	%r562, %r561, -136515619;
	mul.lo.s32 	%r563, %r562, -1703105765;
	add.s32 	%r564, %r560, %r563;
	add.s32 	%r3, %r564, 6615241;
	add.s32 	%r956, %r560, 123456789;
	st.local.v2.u32 	[%rd1], {%r3, %r956};
	xor.b32  	%r955, %r560, 362436069;
	add.s32 	%r565, %r563, 521288629;
	st.local.v2.u32 	[%rd1+8], {%r955, %r565};
	xor.b32  	%r566, %r563, 88675123;
	add.s32 	%r952, %r560, 5783321;
	st.local.v2.u32 	[%rd1+16], {%r566, %r952};
	setp.eq.s32 	%p3, %r1, 0;
	@%p3 bra 	$L__BB0_117;
	cvt.u64.u32 	%rd32, %r1;
	mov.b32 	%r939, 0;
$L__BB0_4:
	mov.u64 	%rd4, %rd32;
	and.b64  	%rd5, %rd4, 3;
	setp.eq.s64 	%p4, %rd5, 0;
	@%p4 bra 	$L__BB0_116;
	mul.wide.u32 	%rd17, %r939, 3200;
	mov.u64 	%rd18, precalc_xorwow_matrix;
	add.s64 	%rd6, %rd18, %rd17;
	mov.b32 	%r952, 0;
	mov.u32 	%r953, %r952;
	mov.u32 	%r954, %r952;
	mov.u32 	%r955, %r952;
	mov.u32 	%r956, %r952;
	mov.u32 	%r945, %r952;
$L__BB0_6:
	mul.wide.u32 	%rd19, %r945, 4;
	add.s64 	%rd20, %rd1, %rd19;
	ld.local.u32 	%r17, [%rd20+4];
	shl.b32 	%r18, %r945, 5;
	mov.b32 	%r951, 0;
$L__BB0_7:
	.pragma "nounroll";
	shr.u32 	%r570, %r17, %r951;
	and.b32  	%r571, %r570, 1;
	setp.eq.b32 	%p5, %r571, 1;
	not.pred 	%p6, %p5;
	add.s32 	%r572, %r18, %r951;
	mul.lo.s32 	%r573, %r572, 5;
	mul.wide.u32 	%rd21, %r573, 4;
	add.s64 	%rd7, %rd6, %rd21;
	@%p6 bra 	$L__BB0_9;
	ld.global.u32 	%r574, [%rd7];
	xor.b32  	%r956, %r956, %r574;
	ld.global.u32 	%r575, [%rd7+4];
	xor.b32  	%r955, %r955, %r575;
	ld.global.u32 	%r576, [%rd7+8];
	xor.b32  	%r954, %r954, %r576;
	ld.global.u32 	%r577, [%rd7+12];
	xor.b32  	%r953, %r953, %r577;
	ld.global.u32 	%r578, [%rd7+16];
	xor.b32  	%r952, %r952, %r578;
$L__BB0_9:
	and.b32  	%r580, %r570, 2;
	setp.eq.s32 	%p7, %r580, 0;
	@%p7 bra 	$L__BB0_11;
	ld.global.u32 	%r581, [%rd7+20];
	xor.b32  	%r956, %r956, %r581;
	ld.global.u32 	%r582, [%rd7+24];
	xor.b32  	%r955, %r955, %r582;
	ld.global.u32 	%r583, [%rd7+28];
	xor.b32  	%r954, %r954, %r583;
	ld.global.u32 	%r584, [%rd7+32];
	xor.b32  	%r953, %r953, %r584;
	ld.global.u32 	%r585, [%rd7+36];
	xor.b32  	%r952, %r952, %r585;
$L__BB0_11:
	and.b32  	%r587, %r570, 4;
	setp.eq.s32 	%p8, %r587, 0;
	@%p8 bra 	$L__BB0_13;
	ld.global.u32 	%r588, [%rd7+40];
	xor.b32  	%r956, %r956, %r588;
	ld.global.u32 	%r589, [%rd7+44];
	xor.b32  	%r955, %r955, %r589;
	ld.global.u32 	%r590, [%rd7+48];
	xor.b32  	%r954, %r954, %r590;
	ld.global.u32 	%r591, [%rd7+52];
	xor.b32  	%r953, %r953, %r591;
	ld.global.u32 	%r592, [%rd7+56];
	xor.b32  	%r952, %r952, %r592;
$L__BB0_13:
	and.b32  	%r594, %r570, 8;
	setp.eq.s32 	%p9, %r594, 0;
	@%p9 bra 	$L__BB0_15;
	ld.global.u32 	%r595, [%rd7+60];
	xor.b32  	%r956, %r956, %r595;
	ld.global.u32 	%r596, [%rd7+64];
	xor.b32  	%r955, %r955, %r596;
	ld.global.u32 	%r597, [%rd7+68];
	xor.b32  	%r954, %r954, %r597;
	ld.global.u32 	%r598, [%rd7+72];
	xor.b32  	%r953, %r953, %r598;
	ld.global.u32 	%r599, [%rd7+76];
	xor.b32  	%r952, %r952, %r599;
$L__BB0_15:
	and.b32  	%r601, %r570, 16;
	setp.eq.s32 	%p10, %r601, 0;
	@%p10 bra 	$L__BB0_17;
	ld.global.u32 	%r602, [%rd7+80];
	xor.b32  	%r956, %r956, %r602;
	ld.global.u32 	%r603, [%rd7+84];
	xor.b32  	%r955, %r955, %r603;
	ld.global.u32 	%r604, [%rd7+88];
	xor.b32  	%r954, %r954, %r604;
	ld.global.u32 	%r605, [%rd7+92];
	xor.b32  	%r953, %r953, %r605;
	ld.global.u32 	%r606, [%rd7+96];
	xor.b32  	%r952, %r952, %r606;
$L__BB0_17:
	and.b32  	%r608, %r570, 32;
	setp.eq.s32 	%p11, %r608, 0;
	@%p11 bra 	$L__BB0_19;
	ld.global.u32 	%r609, [%rd7+100];
	xor.b32  	%r956, %r956, %r609;
	ld.global.u32 	%r610, [%rd7+104];
	xor.b32  	%r955, %r955, %r610;
	ld.global.u32 	%r611, [%rd7+108];
	xor.b32  	%r954, %r954, %r611;
	ld.global.u32 	%r612, [%rd7+112];
	xor.b32  	%r953, %r953, %r612;
	ld.global.u32 	%r613, [%rd7+116];
	xor.b32  	%r952, %r952, %r613;
$L__BB0_19:
	and.b32  	%r615, %r570, 64;
	setp.eq.s32 	%p12, %r615, 0;
	@%p12 bra 	$L__BB0_21;
	ld.global.u32 	%r616, [%rd7+120];
	xor.b32  	%r956, %r956, %r616;
	ld.global.u32 	%r617, [%rd7+124];
	xor.b32  	%r955, %r955, %r617;
	ld.global.u32 	%r618, [%rd7+128];
	xor.b32  	%r954, %r954, %r618;
	ld.global.u32 	%r619, [%rd7+132];
	xor.b32  	%r953, %r953, %r619;
	ld.global.u32 	%r620, [%rd7+136];
	xor.b32  	%r952, %r952, %r620;
$L__BB0_21:
	and.b32  	%r622, %r570, 128;
	setp.eq.s32 	%p13, %r622, 0;
	@%p13 bra 	$L__BB0_23;
	ld.global.u32 	%r623, [%rd7+140];
	xor.b32  	%r956, %r956, %r623;
	ld.global.u32 	%r624, [%rd7+144];
	xor.b32  	%r955, %r955, %r624;
	ld.global.u32 	%r625, [%rd7+148];
	xor.b32  	%r954, %r954, %r625;
	ld.global.u32 	%r626, [%rd7+152];
	xor.b32  	%r953, %r953, %r626;
	ld.global.u32 	%r627, [%rd7+156];
	xor.b32  	%r952, %r952, %r627;
$L__BB0_23:
	and.b32  	%r629, %r570, 256;
	setp.eq.s32 	%p14, %r629, 0;
	@%p14 bra 	$L__BB0_25;
	ld.global.u32 	%r630, [%rd7+160];
	xor.b32  	%r956, %r956, %r630;
	ld.global.u32 	%r631, [%rd7+164];
	xor.b32  	%r955, %r955, %r631;
	ld.global.u32 	%r632, [%rd7+168];
	xor.b32  	%r954, %r954, %r632;
	ld.global.u32 	%r633, [%rd7+172];
	xor.b32  	%r953, %r953, %r633;
	ld.global.u32 	%r634, [%rd7+176];
	xor.b32  	%r952, %r952, %r634;
$L__BB0_25:
	and.b32  	%r636, %r570, 512;
	setp.eq.s32 	%p15, %r636, 0;
	@%p15 bra 	$L__BB0_27;
	ld.global.u32 	%r637, [%rd7+180];
	xor.b32  	%r956, %r956, %r637;
	ld.global.u32 	%r638, [%rd7+184];
	xor.b32  	%r955, %r955, %r638;
	ld.global.u32 	%r639, [%rd7+188];
	xor.b32  	%r954, %r954, %r639;
	ld.global.u32 	%r640, [%rd7+192];
	xor.b32  	%r953, %r953, %r640;
	ld.global.u32 	%r641, [%rd7+196];
	xor.b32  	%r952, %r952, %r641;
$L__BB0_27:
	and.b32  	%r643, %r570, 1024;
	setp.eq.s32 	%p16, %r643, 0;
	@%p16 bra 	$L__BB0_29;
	ld.global.u32 	%r644, [%rd7+200];
	xor.b32  	%r956, %r956, %r644;
	ld.global.u32 	%r645, [%rd7+204];
	xor.b32  	%r955, %r955, %r645;
	ld.global.u32 	%r646, [%rd7+208];
	xor.b32  	%r954, %r954, %r646;
	ld.global.u32 	%r647, [%rd7+212];
	xor.b32  	%r953, %r953, %r647;
	ld.global.u32 	%r648, [%rd7+216];
	xor.b32  	%r952, %r952, %r648;
$L__BB0_29:
	and.b32  	%r650, %r570, 2048;
	setp.eq.s32 	%p17, %r650, 0;
	@%p17 bra 	$L__BB0_31;
	ld.global.u32 	%r651, [%rd7+220];
	xor.b32  	%r956, %r956, %r651;
	ld.global.u32 	%r652, [%rd7+224];
	xor.b32  	%r955, %r955, %r652;
	ld.global.u32 	%r653, [%rd7+228];
	xor.b32  	%r954, %r954, %r653;
	ld.global.u32 	%r654, [%rd7+232];
	xor.b32  	%r953, %r953, %r654;
	ld.global.u32 	%r655, [%rd7+236];
	xor.b32  	%r952, %r952, %r655;
$L__BB0_31:
	and.b32  	%r657, %r570, 4096;
	setp.eq.s32 	%p18, %r657, 0;
	@%p18 bra 	$L__BB0_33;
	ld.global.u32 	%r658, [%rd7+240];
	xor.b32  	%r956, %r956, %r658;
	ld.global.u32 	%r659, [%rd7+244];
	xor.b32  	%r955, %r955, %r659;
	ld.global.u32 	%r660, [%rd7+248];
	xor.b32  	%r954, %r954, %r660;
	ld.global.u32 	%r661, [%rd7+252];
	xor.b32  	%r953, %r953, %r661;
	ld.global.u32 	%r662, [%rd7+256];
	xor.b32  	%r952, %r952, %r662;
$L__BB0_33:
	and.b32  	%r664, %r570, 8192;
	setp.eq.s32 	%p19, %r664, 0;
	@%p19 bra 	$L__BB0_35;
	ld.global.u32 	%r665, [%rd7+260];
	xor.b32  	%r956, %r956, %r665;
	ld.global.u32 	%r666, [%rd7+264];
	xor.b32  	%r955, %r955, %r666;
	ld.global.u32 	%r667, [%rd7+268];
	xor.b32  	%r954, %r954, %r667;
	ld.global.u32 	%r668, [%rd7+272];
	xor.b32  	%r953, %r953, %r668;
	ld.global.u32 	%r669, [%rd7+276];
	xor.b32  	%r952, %r952, %r669;
$L__BB0_35:
	and.b32  	%r671, %r570, 16384;
	setp.eq.s32 	%p20, %r671, 0;
	@%p20 bra 	$L__BB0_37;
	ld.global.u32 	%r672, [%rd7+280];
	xor.b32  	%r956, %r956, %r672;
	ld.global.u32 	%r673, [%rd7+284];
	xor.b32  	%r955, %r955, %r673;
	ld.global.u32 	%r674, [%rd7+288];
	xor.b32  	%r954, %r954, %r674;
	ld.global.u32 	%r675, [%rd7+292];
	xor.b32  	%r953, %r953, %r675;
	ld.global.u32 	%r676, [%rd7+296];
	xor.b32  	%r952, %r952, %r676;
$L__BB0_37:
	and.b32  	%r678, %r570, 32768;
	setp.eq.s32 	%p21, %r678, 0;
	@%p21 bra 	$L__BB0_39;
	ld.global.u32 	%r679, [%rd7+300];
	xor.b32  	%r956, %r956, %r679;
	ld.global.u32 	%r680, [%rd7+304];
	xor.b32  	%r955, %r955, %r680;
	ld.global.u32 	%r681, [%rd7+308];
	xor.b32  	%r954, %r954, %r681;
	ld.global.u32 	%r682, [%rd7+312];
	xor.b32  	%r953, %r953, %r682;
	ld.global.u32 	%r683, [%rd7+316];
	xor.b32  	%r952, %r952, %r683;
$L__BB0_39:
	add.s32 	%r951, %r951, 16;
	setp.ne.s32 	%p22, %r951, 32;
	@%p22 bra 	$L__BB0_7;
	mad.lo.s32 	%r684, %r945, -31, %r18;
	add.s32 	%r945, %r684, 1;
	setp.ne.s32 	%p23, %r945, 5;
	@%p23 bra 	$L__BB0_6;
	st.local.u32 	[%rd1+4], %r956;
	st.local.v2.u32 	[%rd1+8], {%r955, %r954};
	st.local.v2.u32 	[%rd1+16], {%r953, %r952};
	setp.eq.s64 	%p24, %rd5, 1;
	@%p24 bra 	$L__BB0_116;
	mov.b32 	%r952, 0;
	mov.u32 	%r1045, %r952;
	mov.u32 	%r1046, %r952;
	mov.u32 	%r955, %r952;
	mov.u32 	%r956, %r952;
	mov.u32 	%r1037, %r952;
$L__BB0_43:
	mul.wide.u32 	%rd22, %r1037, 4;
	add.s64 	%rd23, %rd1, %rd22;
	ld.local.u32 	%r193, [%rd23+4];
	shl.b32 	%r194, %r1037, 5;
	mov.b32 	%r1043, 0;
$L__BB0_44:
	.pragma "nounroll";
	shr.u32 	%r687, %r193, %r1043;
	and.b32  	%r688, %r687, 1;
	setp.eq.b32 	%p25, %r688, 1;
	not.pred 	%p26, %p25;
	add.s32 	%r689, %r194, %r1043;
	mul.lo.s32 	%r690, %r689, 5;
	mul.wide.u32 	%rd24, %r690, 4;
	add.s64 	%rd8, %rd6, %rd24;
	@%p26 bra 	$L__BB0_46;
	ld.global.u32 	%r691, [%rd8];
	xor.b32  	%r956, %r956, %r691;
	ld.global.u32 	%r692, [%rd8+4];
	xor.b32  	%r955, %r955, %r692;
	ld.global.u32 	%r693, [%rd8+8];
	xor.b32  	%r1046, %r1046, %r693;
	ld.global.u32 	%r694, [%rd8+12];
	xor.b32  	%r1045, %r1045, %r694;
	ld.global.u32 	%r695, [%rd8+16];
	xor.b32  	%r952, %r952, %r695;
$L__BB0_46:
	and.b32  	%r697, %r687, 2;
	setp.eq.s32 	%p27, %r697, 0;
	@%p27 bra 	$L__BB0_48;
	ld.global.u32 	%r698, [%rd8+20];
	xor.b32  	%r956, %r956, %r698;
	ld.global.u32 	%r699, [%rd8+24];
	xor.b32  	%r955, %r955, %r699;
	ld.global.u32 	%r700, [%rd8+28];
	xor.b32  	%r1046, %r1046, %r700;
	ld.global.u32 	%r701, [%rd8+32];
	xor.b32  	%r1045, %r1045, %r701;
	ld.global.u32 	%r702, [%rd8+36];
	xor.b32  	%r952, %r952, %r702;
$L__BB0_48:
	and.b32  	%r704, %r687, 4;
	setp.eq.s32 	%p28, %r704, 0;
	@%p28 bra 	$L__BB0_50;
	ld.global.u32 	%r705, [%rd8+40];
	xor.b32  	%r956, %r956, %r705;
	ld.global.u32 	%r706, [%rd8+44];
	xor.b32  	%r955, %r955, %r706;
	ld.global.u32 	%r707, [%rd8+48];
	xor.b32  	%r1046, %r1046, %r707;
	ld.global.u32 	%r708, [%rd8+52];
	xor.b32  	%r1045, %r1045, %r708;
	ld.global.u32 	%r709, [%rd8+56];
	xor.b32  	%r952, %r952, %r709;
$L__BB0_50:
	and.b32  	%r711, %r687, 8;
	setp.eq.s32 	%p29, %r711, 0;
	@%p29 bra 	$L__BB0_52;
	ld.global.u32 	%r712, [%rd8+60];
	xor.b32  	%r956, %r956, %r712;
	ld.global.u32 	%r713, [%rd8+64];
	xor.b32  	%r955, %r955, %r713;
	ld.global.u32 	%r714, [%rd8+68];
	xor.b32  	%r1046, %r1046, %r714;
	ld.global.u32 	%r715, [%rd8+72];
	xor.b32  	%r1045, %r1045, %r715;
	ld.global.u32 	%r716, [%rd8+76];
	xor.b32  	%r952, %r952, %r716;
$L__BB0_52:
	and.b32  	%r718, %r687, 16;
	setp.eq.s32 	%p30, %r718, 0;
	@%p30 bra 	$L__BB0_54;
	ld.global.u32 	%r719, [%rd8+80];
	xor.b32  	%r956, %r956, %r719;
	ld.global.u32 	%r720, [%rd8+84];
	xor.b32  	%r955, %r955, %r720;
	ld.global.u32 	%r721, [%rd8+88];
	xor.b32  	%r1046, %r1046, %r721;
	ld.global.u32 	%r722, [%rd8+92];
	xor.b32  	%r1045, %r1045, %r722;
	ld.global.u32 	%r723, [%rd8+96];
	xor.b32  	%r952, %r952, %r723;
$L__BB0_54:
	and.b32  	%r725, %r687, 32;
	setp.eq.s32 	%p31, %r725, 0;
	@%p31 bra 	$L__BB0_56;
	ld.global.u32 	%r726, [%rd8+100];
	xor.b32  	%r956, %r956, %r726;
	ld.global.u32 	%r727, [%rd8+104];
	xor.b32  	%r955, %r955, %r727;
	ld.global.u32 	%r728, [%rd8+108];
	xor.b32  	%r1046, %r1046, %r728;
	ld.global.u32 	%r729, [%rd8+112];
	xor.b32  	%r1045, %r1045, %r729;
	ld.global.u32 	%r730, [%rd8+116];
	xor.b32  	%r952, %r952, %r730;
$L__BB0_56:
	and.b32  	%r732, %r687, 64;
	setp.eq.s32 	%p32, %r732, 0;
	@%p32 bra 	$L__BB0_58;
	ld.global.u32 	%r733, [%rd8+120];
	xor.b32  	%r956, %r956, %r733;
	ld.global.u32 	%r734, [%rd8+124];
	xor.b32  	%r955, %r955, %r734;
	ld.global.u32 	%r735, [%rd8+128];
	xor.b32  	%r1046, %r1046, %r735;
	ld.global.u32 	%r736, [%rd8+132];
	xor.b32  	%r1045, %r1045, %r736;
	ld.global.u32 	%r737, [%rd8+136];
	xor.b32  	%r952, %r952, %r737;
$L__BB0_58:
	and.b32  	%r739, %r687, 128;
	setp.eq.s32 	%p33, %r739, 0;
	@%p33 bra 	$L__BB0_60;
	ld.global.u32 	%r740, [%rd8+140];
	xor.b32  	%r956, %r956, %r740;
	ld.global.u32 	%r741, [%rd8+144];
	xor.b32  	%r955, %r955, %r741;
	ld.global.u32 	%r742, [%rd8+148];
	xor.b32  	%r1046, %r1046, %r742;
	ld.global.u32 	%r743, [%rd8+152];
	xor.b32  	%r1045, %r1045, %r743;
	ld.global.u32 	%r744, [%rd8+156];
	xor.b32  	%r952, %r952, %r744;
$L__BB0_60:
	and.b32  	%r746, %r687, 256;
	setp.eq.s32 	%p34, %r746, 0;
	@%p34 bra 	$L__BB0_62;
	ld.global.u32 	%r747, [%rd8+160];
	xor.b32  	%r956, %r956, %r747;
	ld.global.u32 	%r748, [%rd8+164];
	xor.b32  	%r955, %r955, %r748;
	ld.global.u32 	%r749, [%rd8+168];
	xor.b32  	%r1046, %r1046, %r749;
	ld.global.u32 	%r750, [%rd8+172];
	xor.b32  	%r1045, %r1045, %r750;
	ld.global.u32 	%r751, [%rd8+176];
	xor.b32  	%r952, %r952, %r751;
$L__BB0_62:
	and.b32  	%r753, %r687, 512;
	setp.eq.s32 	%p35, %r753, 0;
	@%p35 bra 	$L__BB0_64;
	ld.global.u32 	%r754, [%rd8+180];
	xor.b32  	%r956, %r956, %r754;
	ld.global.u32 	%r755, [%rd8+184];
	xor.b32  	%r955, %r955, %r755;
	ld.global.u32 	%r756, [%rd8+188];
	xor.b32  	%r1046, %r1046, %r756;
	ld.global.u32 	%r757, [%rd8+192];
	xor.b32  	%r1045, %r1045, %r757;
	ld.global.u32 	%r758, [%rd8+196];
	xor.b32  	%r952, %r952, %r758;
$L__BB0_64:
	and.b32  	%r760, %r687, 1024;
	setp.eq.s32 	%p36, %r760, 0;
	@%p36 bra 	$L__BB0_66;
	ld.global.u32 	%r761, [%rd8+200];
	xor.b32  	%r956, %r956, %r761;
	ld.global.u32 	%r762, [%rd8+204];
	xor.b32  	%r955, %r955, %r762;
	ld.global.u32 	%r763, [%rd8+208];
	xor.b32  	%r1046, %r1046, %r763;
	ld.global.u32 	%r764, [%rd8+212];
	xor.b32  	%r1045, %r1045, %r764;
	ld.global.u32 	%r765, [%rd8+216];
	xor.b32  	%r952, %r952, %r765;
$L__BB0_66:
	and.b32  	%r767, %r687, 2048;
	setp.eq.s32 	%p37, %r767, 0;
	@%p37 bra 	$L__BB0_68;
	ld.global.u32 	%r768, [%rd8+220];
	xor.b32  	%r956, %r956, %r768;
	ld.global.u32 	%r769, [%rd8+224];
	xor.b32  	%r955, %r955, %r769;
	ld.global.u32 	%r770, [%rd8+228];
	xor.b32  	%r1046, %r1046, %r770;
	ld.global.u32 	%r771, [%rd8+232];
	xor.b32  	%r1045, %r1045, %r771;
	ld.global.u32 	%r772, [%rd8+236];
	xor.b32  	%r952, %r952, %r772;
$L__BB0_68:
	and.b32  	%r774, %r687, 4096;
	setp.eq.s32 	%p38, %r774, 0;
	@%p38 bra 	$L__BB0_70;
	ld.global.u32 	%r775, [%rd8+240];
	xor.b32  	%r956, %r956, %r775;
	ld.global.u32 	%r776, [%rd8+244];
	xor.b32  	%r955, %r955, %r776;
	ld.global.u32 	%r777, [%rd8+248];
	xor.b32  	%r1046, %r1046, %r777;
	ld.global.u32 	%r778, [%rd8+252];
	xor.b32  	%r1045, %r1045, %r778;
	ld.global.u32 	%r779, [%rd8+256];
	xor.b32  	%r952, %r952, %r779;
$L__BB0_70:
	and.b32  	%r781, %r687, 8192;
	setp.eq.s32 	%p39, %r781, 0;
	@%p39 bra 	$L__BB0_72;
	ld.global.u32 	%r782, [%rd8+260];
	xor.b32  	%r956, %r956, %r782;
	ld.global.u32 	%r783, [%rd8+264];
	xor.b32  	%r955, %r955, %r783;
	ld.global.u32 	%r784, [%rd8+268];
	xor.b32  	%r1046, %r1046, %r784;
	ld.global.u32 	%r785, [%rd8+272];
	xor.b32  	%r1045, %r1045, %r785;
	ld.global.u32 	%r786, [%rd8+276];
	xor.b32  	%r952, %r952, %r786;
$L__BB0_72:
	and.b32  	%r788, %r687, 16384;
	setp.eq.s32 	%p40, %r788, 0;
	@%p40 bra 	$L__BB0_74;
	ld.global.u32 	%r789, [%rd8+280];
	xor.b32  	%r956, %r956, %r789;
	ld.global.u32 	%r790, [%rd8+284];
	xor.b32  	%r955, %r955, %r790;
	ld.global.u32 	%r791, [%rd8+288];
	xor.b32  	%r1046, %r1046, %r791;
	ld.global.u32 	%r792, [%rd8+292];
	xor.b32  	%r1045, %r1045, %r792;
	ld.global.u32 	%r793, [%rd8+296];
	xor.b32  	%r952, %r952, %r793;
$L__BB0_74:
	and.b32  	%r795, %r687, 32768;
	setp.eq.s32 	%p41, %r795, 0;
	@%p41 bra 	$L__BB0_76;
	ld.global.u32 	%r796, [%rd8+300];
	xor.b32  	%r956, %r956, %r796;
	ld.global.u32 	%r797, [%rd8+304];
	xor.b32  	%r955, %r955, %r797;
	ld.global.u32 	%r798, [%rd8+308];
	xor.b32  	%r1046, %r1046, %r798;
	ld.global.u32 	%r799, [%rd8+312];
	xor.b32  	%r1045, %r1045, %r799;
	ld.global.u32 	%r800, [%rd8+316];
	xor.b32  	%r952, %r952, %r800;
$L__BB0_76:
	add.s32 	%r1043, %r1043, 16;
	setp.ne.s32 	%p42, %r1043, 32;
	@%p42 bra 	$L__BB0_44;
	mad.lo.s32 	%r801, %r1037, -31, %r194;
	add.s32 	%r1037, %r801, 1;
	setp.ne.s32 	%p43, %r1037, 5;
	@%p43 bra 	$L__BB0_43;
	st.local.u32 	[%rd1+4], %r956;
	st.local.v2.u32 	[%rd1+8], {%r955, %r1046};
	st.local.v2.u32 	[%rd1+16], {%r1045, %r952};
	setp.ne.s64 	%p44, %rd5, 3;
	@%p44 bra 	$L__BB0_116;
	mov.b32 	%r952, 0;
	mov.u32 	%r1137, %r952;
	mov.u32 	%r1138, %r952;
	mov.u32 	%r955, %r952;
	mov.u32 	%r956, %r952;
	mov.u32 	%r1129, %r952;
$L__BB0_80:
	mul.wide.u32 	%rd25, %r1129, 4;
	add.s64 	%rd26, %rd1, %rd25;
	ld.local.u32 	%r369, [%rd26+4];
	shl.b32 	%r370, %r1129, 5;
	mov.b32 	%r1135, 0;
$L__BB0_81:
	.pragma "nounroll";
	shr.u32 	%r804, %r369, %r1135;
	and.b32  	%r805, %r804, 1;
	setp.eq.b32 	%p45, %r805, 1;
	not.pred 	%p46, %p45;
	add.s32 	%r806, %r370, %r1135;
	mul.lo.s32 	%r807, %r806, 5;
	mul.wide.u32 	%rd27, %r807, 4;
	add.s64 	%rd9, %rd6, %rd27;
	@%p46 bra 	$L__BB0_83;
	ld.global.u32 	%r808, [%rd9];
	xor.b32  	%r956, %r956, %r808;
	ld.global.u32 	%r809, [%rd9+4];
	xor.b32  	%r955, %r955, %r809;
	ld.global.u32 	%r810, [%rd9+8];
	xor.b32  	%r1138, %r1138, %r810;
	ld.global.u32 	%r811, [%rd9+12];
	xor.b32  	%r1137, %r1137, %r811;
	ld.global.u32 	%r812, [%rd9+16];
	xor.b32  	%r952, %r952, %r812;
$L__BB0_83:
	and.b32  	%r814, %r804, 2;
	setp.eq.s32 	%p47, %r814, 0;
	@%p47 bra 	$L__BB0_85;
	ld.global.u32 	%r815, [%rd9+20];
	xor.b32  	%r956, %r956, %r815;
	ld.global.u32 	%r816, [%rd9+24];
	xor.b32  	%r955, %r955, %r816;
	ld.global.u32 	%r817, [%rd9+28];
	xor.b32  	%r1138, %r1138, %r817;
	ld.global.u32 	%r818, [%rd9+32];
	xor.b32  	%r1137, %r1137, %r818;
	ld.global.u32 	%r819, [%rd9+36];
	xor.b32  	%r952, %r952, %r819;
$L__BB0_85:
	and.b32  	%r821, %r804, 4;
	setp.eq.s32 	%p48, %r821, 0;
	@%p48 bra 	$L__BB0_87;
	ld.global.u32 	%r822, [%rd9+40];
	xor.b32  	%r956, %r956, %r822;
	ld.global.u32 	%r823, [%rd9+44];
	xor.b32  	%r955, %r955, %r823;
	ld.global.u32 	%r824, [%rd9+48];
	xor.b32  	%r1138, %r1138, %r824;
	ld.global.u32 	%r825, [%rd9+52];
	xor.b32  	%r1137, %r1137, %r825;
	ld.global.u32 	%r826, [%rd9+56];
	xor.b32  	%r952, %r952, %r826;
$L__BB0_87:
	and.b32  	%r828, %r804, 8;
	setp.eq.s32 	%p49, %r828, 0;
	@%p49 bra 	$L__BB0_89;
	ld.global.u32 	%r829, [%rd9+60];
	xor.b32  	%r956, %r956, %r829;
	ld.global.u32 	%r830, [%rd9+64];
	xor.b32  	%r955, %r955, %r830;
	ld.global.u32 	%r831, [%rd9+68];
	xor.b32  	%r1138, %r1138, %r831;
	ld.global.u32 	%r832, [%rd9+72];
	xor.b32  	%r1137, %r1137, %r832;
	ld.global.u32 	%r833, [%rd9+76];
	xor.b32  	%r952, %r952, %r833;
$L__BB0_89:
	and.b32  	%r835, %r804, 16;
	setp.eq.s32 	%p50, %r835, 0;
	@%p50 bra 	$L__BB0_91;
	ld.global.u32 	%r836, [%rd9+80];
	xor.b32  	%r956, %r956, %r836;
	ld.global.u32 	%r837, [%rd9+84];
	xor.b32  	%r955, %r955, %r837;
	ld.global.u32 	%r838, [%rd9+88];
	xor.b32  	%r1138, %r1138, %r838;
	ld.global.u32 	%r839, [%rd9+92];
	xor.b32  	%r1137, %r1137, %r839;
	ld.global.u32 	%r840, [%rd9+96];
	xor.b32  	%r952, %r952, %r840;
$L__BB0_91:
	and.b32  	%r842, %r804, 32;
	setp.eq.s32 	%p51, %r842, 0;
	@%p51 bra 	$L__BB0_93;
	ld.global.u32 	%r843, [%rd9+100];
	xor.b32  	%r956, %r956, %r843;
	ld.global.u32 	%r844, [%rd9+104];
	xor.b32  	%r955, %r955, %r844;
	ld.global.u32 	%r845, [%rd9+108];
	xor.b32  	%r1138, %r1138, %r845;
	ld.global.u32 	%r846, [%rd9+112];
	xor.b32  	%r1137, %r1137, %r846;
	ld.global.u32 	%r847, [%rd9+116];
	xor.b32  	%r952, %r952, %r847;
$L__BB0_93:
	and.b32  	%r849, %r804, 64;
	setp.eq.s32 	%p52, %r849, 0;
	@%p52 bra 	$L__BB0_95;
	ld.global.u32 	%r850, [%rd9+120];
	xor.b32  	%r956, %r956, %r850;
	ld.global.u32 	%r851, [%rd9+124];
	xor.b32  	%r955, %r955, %r851;
	ld.global.u32 	%r852, [%rd9+128];
	xor.b32  	%r1138, %r1138, %r852;
	ld.global.u32 	%r853, [%rd9+132];
	xor.b32  	%r1137, %r1137, %r853;
	ld.global.u32 	%r854, [%rd9+136];
	xor.b32  	%r952, %r952, %r854;
$L__BB0_95:
	and.b32  	%r856, %r804, 128;
	setp.eq.s32 	%p53, %r856, 0;
	@%p53 bra 	$L__BB0_97;
	ld.global.u32 	%r857, [%rd9+140];
	xor.b32  	%r956, %r956, %r857;
	ld.global.u32 	%r858, [%rd9+144];
	xor.b32  	%r955, %r955, %r858;
	ld.global.u32 	%r859, [%rd9+148];
	xor.b32  	%r1138, %r1138, %r859;
	ld.global.u32 	%r860, [%rd9+152];
	xor.b32  	%r1137, %r1137, %r860;
	ld.global.u32 	%r861, [%rd9+156];
	xor.b32  	%r952, %r952, %r861;
$L__BB0_97:
	and.b32  	%r863, %r804, 256;
	setp.eq.s32 	%p54, %r863, 0;
	@%p54 bra 	$L__BB0_99;
	ld.global.u32 	%r864, [%rd9+160];
	xor.b32  	%r956, %r956, %r864;
	ld.global.u32 	%r865, [%rd9+164];
	xor.b32  	%r955, %r955, %r865;
	ld.global.u32 	%r866, [%rd9+168];
	xor.b32  	%r1138, %r1138, %r866;
	ld.global.u32 	%r867, [%rd9+172];
	xor.b32  	%r1137, %r1137, %r867;
	ld.global.u32 	%r868, [%rd9+176];
	xor.b32  	%r952, %r952, %r868;
$L__BB0_99:
	and.b32  	%r870, %r804, 512;
	setp.eq.s32 	%p55, %r870, 0;
	@%p55 bra 	$L__BB0_101;
	ld.global.u32 	%r871, [%rd9+180];
	xor.b32  	%r956, %r956, %r871;
	ld.global.u32 	%r872, [%rd9+184];
	xor.b32  	%r955, %r955, %r872;
	ld.global.u32 	%r873, [%rd9+188];
	xor.b32  	%r1138, %r1138, %r873;
	ld.global.u32 	%r874, [%rd9+192];
	xor.b32  	%r1137, %r1137, %r874;
	ld.global.u32 	%r875, [%rd9+196];
	xor.b32  	%r952, %r952, %r875;
$L__BB0_101:
	and.b32  	%r877, %r804, 1024;
	setp.eq.s32 	%p56, %r877, 0;
	@%p56 bra 	$L__BB0_103;
	ld.global.u32 	%r878, [%rd9+200];
	xor.b32  	%r956, %r956, %r878;
	ld.global.u32 	%r879, [%rd9+204];
	xor.b32  	%r955, %r955, %r879;
	ld.global.u32 	%r880, [%rd9+208];
	xor.b32  	%r1138, %r1138, %r880;
	ld.global.u32 	%r881, [%rd9+212];
	xor.b32  	%r1137, %r1137, %r881;
	ld.global.u32 	%r882, [%rd9+216];
	xor.b32  	%r952, %r952, %r882;
$L__BB0_103:
	and.b32  	%r884, %r804, 2048;
	setp.eq.s32 	%p57, %r884, 0;
	@%p57 bra 	$L__BB0_105;
	ld.global.u32 	%r885, [%rd9+220];
	xor.b32  	%r956, %r956, %r885;
	ld.global.u32 	%r886, [%rd9+224];
	xor.b32  	%r955, %r955, %r886;
	ld.global.u32 	%r887, [%rd9+228];
	xor.b32  	%r1138, %r1138, %r887;
	ld.global.u32 	%r888, [%rd9+232];
	xor.b32  	%r1137, %r1137, %r888;
	ld.global.u32 	%r889, [%rd9+236];
	xor.b32  	%r952, %r952, %r889;
$L__BB0_105:
	and.b32  	%r891, %r804, 4096;
	setp.eq.s32 	%p58, %r891, 0;
	@%p58 bra 	$L__BB0_107;
	ld.global.u32 	%r892, [%rd9+240];
	xor.b32  	%r956, %r956, %r892;
	ld.global.u32 	%r893, [%rd9+244];
	xor.b32  	%r955, %r955, %r893;
	ld.global.u32 	%r894, [%rd9+248];
	xor.b32  	%r1138, %r1138, %r894;
	ld.global.u32 	%r895, [%rd9+252];
	xor.b32  	%r1137, %r1137, %r895;
	ld.global.u32 	%r896, [%rd9+256];
	xor.b32  	%r952, %r952, %r896;
$L__BB0_107:
	and.b32  	%r898, %r804, 8192;
	setp.eq.s32 	%p59, %r898, 0;
	@%p59 bra 	$L__BB0_109;
	ld.global.u32 	%r899, [%rd9+260];
	xor.b32  	%r956, %r956, %r899;
	ld.global.u32 	%r900, [%rd9+264];
	xor.b32  	%r955, %r955, %r900;
	ld.global.u32 	%r901, [%rd9+268];
	xor.b32  	%r1138, %r1138, %r901;
	ld.global.u32 	%r902, [%rd9+272];
	xor.b32  	%r1137, %r1137, %r902;
	ld.global.u32 	%r903, [%rd9+276];
	xor.b32  	%r952, %r952, %r903;
$L__BB0_109:
	and.b32  	%r905, %r804, 16384;
	setp.eq.s32 	%p60, %r905, 0;
	@%p60 bra 	$L__BB0_111;
	ld.global.u32 	%r906, [%rd9+280];
	xor.b32  	%r956, %r956, %r906;
	ld.global.u32 	%r907, [%rd9+284];
	xor.b32  	%r955, %r955, %r907;
	ld.global.u32 	%r908, [%rd9+288];
	xor.b32  	%r1138, %r1138, %r908;
	ld.global.u32 	%r909, [%rd9+292];
	xor.b32  	%r1137, %r1137, %r909;
	ld.global.u32 	%r910, [%rd9+296];
	xor.b32  	%r952, %r952, %r910;
$L__BB0_111:
	and.b32  	%r912, %r804, 32768;
	setp.eq.s32 	%p61, %r912, 0;
	@%p61 bra 	$L__BB0_113;
	ld.global.u32 	%r913, [%rd9+300];
	xor.b32  	%r956, %r956, %r913;
	ld.global.u32 	%r914, [%rd9+304];
	xor.b32  	%r955, %r955, %r914;
	ld.global.u32 	%r915, [%rd9+308];
	xor.b32  	%r1138, %r1138, %r915;
	ld.global.u32 	%r916, [%rd9+312];
	xor.b32  	%r1137, %r1137, %r916;
	ld.global.u32 	%r917, [%rd9+316];
	xor.b32  	%r952, %r952, %r917;
$L__BB0_113:
	add.s32 	%r1135, %r1135, 16;
	setp.ne.s32 	%p62, %r1135, 32;
	@%p62 bra 	$L__BB0_81;
	mad.lo.s32 	%r918, %r1129, -31, %r370;
	add.s32 	%r1129, %r918, 1;
	setp.ne.s32 	%p63, %r1129, 5;
	@%p63 bra 	$L__BB0_80;
	st.local.u32 	[%rd1+4], %r956;
	st.local.v2.u32 	[%rd1+8], {%r955, %r1138};
	st.local.v2.u32 	[%rd1+16], {%r1137, %r952};
$L__BB0_116:
	shr.u64 	%rd32, %rd4, 2;
	add.s32 	%r939, %r939, 1;
	setp.gt.u64 	%p64, %rd4, 3;
	@%p64 bra 	$L__BB0_4;
$L__BB0_117:
	shr.u32 	%r919, %r956, 2;
	xor.b32  	%r920, %r919, %r956;
	shl.b32 	%r921, %r952, 4;
	shl.b32 	%r922, %r920, 1;
	xor.b32  	%r923, %r922, %r921;
	xor.b32  	%r924, %r923, %r920;
	xor.b32  	%r546, %r924, %r952;
	add.s32 	%r925, %r3, %r546;
	add.s32 	%r926, %r925, 362437;
	cvt.rn.f32.u32 	%f4, %r926;
	fma.rn.f32 	%f5, %f4, 0f2F800000, 0f2F000000;
	setp.leu.f32 	%p65, %f5, %f3;
	@%p65 bra 	$L__BB0_119;
	ld.param.u64 	%rd31, [_Z27add_objects_to_world_kernelPfPiiifff_param_0];
	shr.u32 	%r927, %r955, 2;
	xor.b32  	%r928, %r927, %r955;
	shl.b32 	%r929, %r546, 4;
	shl.b32 	%r930, %r928, 1;
	xor.b32  	%r931, %r930, %r929;
	xor.b32  	%r932, %r931, %r928;
	xor.b32  	%r933, %r932, %r546;
	add.s32 	%r934, %r3, %r933;
	add.s32 	%r935, %r934, 724874;
	cvt.rn.f32.u32 	%f6, %r935;
	fma.rn.f32 	%f7, %f6, 0f2F800000, 0f2F000000;
	sub.f32 	%f8, %f2, %f1;
	fma.rn.f32 	%f9, %f8, %f7, %f1;
	st.global.u32 	[%rd2], %r547;
	cvta.to.global.u64 	%rd28, %rd31;
	mul.wide.s32 	%rd29, %r2, 4;
	add.s64 	%rd30, %rd28, %rd29;
	st.global.f32 	[%rd30], %f9;
$L__BB0_119:
	ret;

}
	// .globl	_Z19world_update_kernelPfPiS_iiS0_S0_
.visible .entry _Z19world_update_kernelPfPiS_iiS0_S0_(
	.param .u64 .ptr .align 1 _Z19world_update_kernelPfPiS_iiS0_S0__param_0,
	.param .u64 .ptr .align 1 _Z19world_update_kernelPfPiS_iiS0_S0__param_1,
	.param .u64 .ptr .align 1 _Z19world_update_kernelPfPiS_iiS0_S0__param_2,
	.param .u32 _Z19world_update_kernelPfPiS_iiS0_S0__param_3,
	.param .u32 _Z19world_update_kernelPfPiS_iiS0_S0__param_4,
	.param .u64 .ptr .align 1 _Z19world_update_kernelPfPiS_iiS0_S0__param_5,
	.param .u64 .ptr .align 1 _Z19world_update_kernelPfPiS_iiS0_S0__param_6
)
{
	.reg .pred 	%p<47>;
	.reg .b32 	%r<148>;
	.reg .b32 	%f<131>;
	.reg .b64 	%rd<40>;

	ld.param.u64 	%rd4, [_Z19world_update_kernelPfPiS_iiS0_S0__param_0];
	ld.param.u64 	%rd5, [_Z19world_update_kernelPfPiS_iiS0_S0__param_1];
	ld.param.u64 	%rd8, [_Z19world_update_kernelPfPiS_iiS0_S0__param_2];
	ld.param.u32 	%r49, [_Z19world_update_kernelPfPiS_iiS0_S0__param_3];
	ld.param.u32 	%r48, [_Z19world_update_kernelPfPiS_iiS0_S0__param_4];
	cvta.to.global.u64 	%rd1, %rd8;
	mov.u32 	%r50, %ctaid.x;
	mov.u32 	%r51, %ntid.x;
	mov.u32 	%r52, %tid.x;
	mad.lo.s32 	%r53, %r50, %r51, %r52;
	mov.u32 	%r54, %ctaid.y;
	mov.u32 	%r55, %ntid.y;
	mov.u32 	%r56, %tid.y;
	mad.lo.s32 	%r57, %r54, %r55, %r56;
	mad.lo.s32 	%r1, %r49, %r57, %r53;
	mul.lo.s32 	%r2, %r49, %r49;
	setp.ge.s32 	%p1, %r1, %r2;
	@%p1 bra 	$L__BB1_22;
	cvta.to.global.u64 	%rd9, %rd5;
	cvta.to.global.u64 	%rd10, %rd4;
	mul.wide.s32 	%rd11, %r1, 4;
	add.s64 	%rd2, %rd9, %rd11;
	ld.global.u32 	%r147, [%rd2];
	add.s64 	%rd3, %rd10, %rd11;
	ld.global.f32 	%f130, [%rd3];
	setp.eq.s32 	%p2, %r147, -1;
	@%p2 bra 	$L__BB1_22;
	setp.lt.s32 	%p3, %r48, 1;
	mov.f32 	%f127, 0f00000000;
	mov.b32 	%r144, 0;
	mov.f32 	%f125, %f127;
	mov.f32 	%f126, %f127;
	@%p3 bra 	$L__BB1_15;
	and.b32  	%r4, %r48, 7;
	setp.lt.u32 	%p4, %r48, 8;
	mov.f32 	%f126, 0f00000000;
	mov.b32 	%r136, 0;
	mov.f32 	%f125, %f126;
	mov.u32 	%r145, %r136;
	mov.u32 	%r144, %r136;
	@%p4 bra 	$L__BB1_6;
	and.b32  	%r136, %r48, 2147483640;
	neg.s32 	%r126, %r136;
	add.s32 	%r125, %r147, -4;
	mov.b32 	%r145, 0;
	mov.f32 	%f126, 0f00000000;
	mov.b32 	%r124, 4;
	mul.wide.s32 	%rd14, %r2, 4;
	mov.u32 	%r123, %r1;
	mov.u32 	%r144, %r145;
$L__BB1_5:
	.pragma "nounroll";
	mul.wide.s32 	%rd12, %r123, 4;
	add.s64 	%rd13, %rd1, %rd12;
	ld.global.f32 	%f39, [%rd13];
	cvt.rzi.s32.f32 	%r63, %f39;
	add.s32 	%r64, %r124, -3;
	setp.eq.s32 	%p5, %r125, -3;
	cvt.rn.f32.s32 	%f40, %r63;
	add.f32 	%f41, %f126, %f40;
	selp.f32 	%f42, %f40, %f125, %p5;
	selp.f32 	%f43, %f126, %f41, %p5;
	setp.gt.s32 	%p6, %r63, %r145;
	selp.b32 	%r65, %r64, %r144, %p6;
	max.s32 	%r66, %r63, %r145;
	add.s64 	%rd15, %rd13, %rd14;
	ld.global.f32 	%f44, [%rd15];
	cvt.rzi.s32.f32 	%r67, %f44;
	add.s32 	%r68, %r124, -2;
	setp.eq.s32 	%p7, %r125, -2;
	cvt.rn.f32.s32 	%f45, %r67;
	add.f32 	%f46, %f43, %f45;
	selp.f32 	%f47, %f45, %f42, %p7;
	selp.f32 	%f48, %f43, %f46, %p7;
	setp.gt.s32 	%p8, %r67, %r66;
	selp.b32 	%r69, %r68, %r65, %p8;
	max.s32 	%r70, %r67, %r66;
	add.s64 	%rd16, %rd15, %rd14;
	ld.global.f32 	%f49, [%rd16];
	cvt.rzi.s32.f32 	%r71, %f49;
	add.s32 	%r72, %r124, -1;
	setp.eq.s32 	%p9, %r125, -1;
	cvt.rn.f32.s32 	%f50, %r71;
	add.f32 	%f51, %f48, %f50;
	selp.f32 	%f52, %f50, %f47, %p9;
	selp.f32 	%f53, %f48, %f51, %p9;
	setp.gt.s32 	%p10, %r71, %r70;
	selp.b32 	%r73, %r72, %r69, %p10;
	max.s32 	%r74, %r71, %r70;
	add.s64 	%rd17, %rd16, %rd14;
	ld.global.f32 	%f54, [%rd17];
	cvt.rzi.s32.f32 	%r75, %f54;
	add.s32 	%r76, %r124, 4;
	setp.eq.s32 	%p11, %r125, 0;
	cvt.rn.f32.s32 	%f55, %r75;
	add.f32 	%f56, %f53, %f55;
	selp.f32 	%f57, %f55, %f52, %p11;
	selp.f32 	%f58, %f53, %f56, %p11;
	setp.gt.s32 	%p12, %r75, %r74;
	selp.b32 	%r77, %r124, %r73, %p12;
	max.s32 	%r78, %r75, %r74;
	add.s64 	%rd18, %rd17, %rd14;
	ld.global.f32 	%f59, [%rd18];
	cvt.rzi.s32.f32 	%r79, %f59;
	add.s32 	%r80, %r124, 1;
	setp.eq.s32 	%p13, %r125, 1;
	cvt.rn.f32.s32 	%f60, %r79;
	add.f32 	%f61, %f58, %f60;
	selp.f32 	%f62, %f60, %f57, %p13;
	selp.f32 	%f63, %f58, %f61, %p13;
	setp.gt.s32 	%p14, %r79, %r78;
	selp.b32 	%r81, %r80, %r77, %p14;
	max.s32 	%r82, %r79, %r78;
	add.s64 	%rd19, %rd18, %rd14;
	ld.global.f32 	%f64, [%rd19];
	cvt.rzi.s32.f32 	%r83, %f64;
	add.s32 	%r84, %r124, 2;
	setp.eq.s32 	%p15, %r125, 2;
	cvt.rn.f32.s32 	%f65, %r83;
	add.f32 	%f66, %f63, %f65;
	selp.f32 	%f67, %f65, %f62, %p15;
	selp.f32 	%f68, %f63, %f66, %p15;
	setp.gt.s32 	%p16, %r83, %r82;
	selp.b32 	%r85, %r84, %r81, %p16;
	max.s32 	%r86, %r83, %r82;
	add.s64 	%rd20, %rd19, %rd14;
	ld.global.f32 	%f69, [%rd20];
	cvt.rzi.s32.f32 	%r87, %f69;
	add.s32 	%r88, %r124, 3;
	setp.eq.s32 	%p17, %r125, 3;
	cvt.rn.f32.s32 	%f70, %r87;
	add.f32 	%f71, %f68, %f70;
	selp.f32 	%f72, %f70, %f67, %p17;
	selp.f32 	%f73, %f68, %f71, %p17;
	setp.gt.s32 	%p18, %r87, %r86;
	selp.b32 	%r89, %r88, %r85, %p18;
	max.s32 	%r90, %r87, %r86;
	add.s64 	%rd21, %rd20, %rd14;
	ld.global.f32 	%f74, [%rd21];
	cvt.rzi.s32.f32 	%r91, %f74;
	setp.eq.s32 	%p19, %r125, 4;
	cvt.rn.f32.s32 	%f75, %r91;
	add.f32 	%f76, %f73, %f75;
	selp.f32 	%f125, %f75, %f72, %p19;
	selp.f32 	%f126, %f73, %f76, %p19;
	setp.gt.s32 	%p20, %r91, %r90;
	selp.b32 	%r144, %r76, %r89, %p20;
	max.s32 	%r145, %r91, %r90;
	add.s32 	%r126, %r126, 8;
	add.s32 	%r125, %r125, -8;
	add.s32 	%r124, %r124, 8;
	shl.b32 	%r92, %r2, 3;
	add.s32 	%r123, %r123, %r92;
	setp.ne.s32 	%p21, %r126, 0;
	@%p21 bra 	$L__BB1_5;
$L__BB1_6:
	setp.eq.s32 	%p22, %r4, 0;
	@%p22 bra 	$L__BB1_14;
	and.b32  	%r25, %r48, 3;
	setp.lt.u32 	%p23, %r4, 4;
	@%p23 bra 	$L__BB1_9;
	mad.lo.s32 	%r94, %r2, %r136, %r1;
	mul.wide.s32 	%rd22, %r94, 4;
	add.s64 	%rd23, %rd1, %rd22;
	ld.global.f32 	%f78, [%rd23];
	cvt.rzi.s32.f32 	%r95, %f78;
	add.s32 	%r96, %r136, 1;
	setp.eq.s32 	%p24, %r96, %r147;
	cvt.rn.f32.s32 	%f79, %r95;
	add.f32 	%f80, %f126, %f79;
	selp.f32 	%f81, %f79, %f125, %p24;
	selp.f32 	%f82, %f126, %f80, %p24;
	setp.gt.s32 	%p25, %r95, %r145;
	selp.b32 	%r97, %r96, %r144, %p25;
	max.s32 	%r98, %r95, %r145;
	mul.wide.s32 	%rd24, %r2, 4;
	add.s64 	%rd25, %rd23, %rd24;
	ld.global.f32 	%f83, [%rd25];
	cvt.rzi.s32.f32 	%r99, %f83;
	add.s32 	%r100, %r136, 2;
	setp.eq.s32 	%p26, %r100, %r147;
	cvt.rn.f32.s32 	%f84, %r99;
	add.f32 	%f85, %f82, %f84;
	selp.f32 	%f86, %f84, %f81, %p26;
	selp.f32 	%f87, %f82, %f85, %p26;
	setp.gt.s32 	%p27, %r99, %r98;
	selp.b32 	%r101, %r100, %r97, %p27;
	max.s32 	%r102, %r99, %r98;
	add.s64 	%rd26, %rd25, %rd24;
	ld.global.f32 	%f88, [%rd26];
	cvt.rzi.s32.f32 	%r103, %f88;
	add.s32 	%r104, %r136, 3;
	setp.eq.s32 	%p28, %r104, %r147;
	cvt.rn.f32.s32 	%f89, %r103;
	add.f32 	%f90, %f87, %f89;
	selp.f32 	%f91, %f89, %f86, %p28;
	selp.f32 	%f92, %f87, %f90, %p28;
	setp.gt.s32 	%p29, %r103, %r102;
	selp.b32 	%r105, %r104, %r101, %p29;
	max.s32 	%r106, %r103, %r102;
	add.s64 	%rd27, %rd26, %rd24;
	ld.global.f32 	%f93, [%rd27];
	cvt.rzi.s32.f32 	%r107, %f93;
	add.s32 	%r136, %r136, 4;
	setp.eq.s32 	%p30, %r136, %r147;
	cvt.rn.f32.s32 	%f94, %r107;
	add.f32 	%f95, %f92, %f94;
	selp.f32 	%f125, %f94, %f91, %p30;
	selp.f32 	%f126, %f92, %f95, %p30;
	setp.gt.s32 	%p31, %r107, %r106;
	selp.b32 	%r144, %r136, %r105, %p31;
	max.s32 	%r145, %r107, %r106;
$L__BB1_9:
	setp.eq.s32 	%p32, %r25, 0;
	@%p32 bra 	$L__BB1_14;
	setp.eq.s32 	%p33, %r25, 1;
	@%p33 bra 	$L__BB1_12;
	mad.lo.s32 	%r109, %r2, %r136, %r1;
	mul.wide.s32 	%rd28, %r109, 4;
	add.s64 	%rd29, %rd1, %rd28;
	ld.global.f32 	%f97, [%rd29];
	cvt.rzi.s32.f32 	%r110, %f97;
	add.s32 	%r111, %r136, 1;
	setp.eq.s32 	%p34, %r111, %r147;
	cvt.rn.f32.s32 	%f98, %r110;
	add.f32 	%f99, %f126, %f98;
	selp.f32 	%f100, %f98, %f125, %p34;
	selp.f32 	%f101, %f126, %f99, %p34;
	setp.gt.s32 	%p35, %r110, %r145;
	selp.b32 	%r112, %r111, %r144, %p35;
	max.s32 	%r113, %r110, %r145;
	mul.wide.s32 	%rd30, %r2, 4;
	add.s64 	%rd31, %rd29, %rd30;
	ld.global.f32 	%f102, [%rd31];
	cvt.rzi.s32.f32 	%r114, %f102;
	add.s32 	%r136, %r136, 2;
	setp.eq.s32 	%p36, %r136, %r147;
	cvt.rn.f32.s32 	%f103, %r114;
	add.f32 	%f104, %f101, %f103;
	selp.f32 	%f125, %f103, %f100, %p36;
	selp.f32 	%f126, %f101, %f104, %p36;
	setp.gt.s32 	%p37, %r114, %r113;
	selp.b32 	%r144, %r136, %r112, %p37;
	max.s32 	%r145, %r114, %r113;
$L__BB1_12:
	and.b32  	%r115, %r48, 1;
	setp.eq.b32 	%p38, %r115, 1;
	not.pred 	%p39, %p38;
	@%p39 bra 	$L__BB1_14;
	mad.lo.s32 	%r116, %r2, %r136, %r1;
	mul.wide.s32 	%rd32, %r116, 4;
	add.s64 	%rd33, %rd1, %rd32;
	ld.global.f32 	%f105, [%rd33];
	cvt.rzi.s32.f32 	%r117, %f105;
	add.s32 	%r118, %r136, 1;
	setp.eq.s32 	%p40, %r118, %r147;
	cvt.rn.f32.s32 	%f106, %r117;
	add.f32 	%f107, %f126, %f106;
	selp.f32 	%f125, %f106, %f125, %p40;
	selp.f32 	%f126, %f126, %f107, %p40;
	setp.gt.s32 	%p41, %r117, %r145;
	selp.b32 	%r144, %r118, %r144, %p41;
	max.s32 	%r145, %r117, %r145;
$L__BB1_14:
	cvt.rn.f32.u32 	%f127, %r145;
$L__BB1_15:
	setp.ne.s32 	%p42, %r147, 0;
	@%p42 bra 	$L__BB1_18;
	setp.leu.f32 	%p44, %f126, 0f00000000;
	mov.b32 	%r147, 0;
	@%p44 bra 	$L__BB1_21;
	ld.param.u64 	%rd39, [_Z19world_update_kernelPfPiS_iiS0_S0__param_6];
	ld.param.u64 	%rd38, [_Z19world_update_kernelPfPiS_iiS0_S0__param_5];
	div.rn.f32 	%f109, %f127, %f126;
	fma.rn.f32 	%f130, %f130, %f109, %f127;
	cvta.to.global.u64 	%rd34, %rd38;
	atom.global.add.u32 	%r121, [%rd34], 1;
	cvta.to.global.u64 	%rd35, %rd39;
	mul.wide.s32 	%rd36, %r121, 4;
	add.s64 	%rd37, %rd35, %rd36;
	st.global.u32 	[%rd37], %r1;
	mov.u32 	%r147, %r144;
	bra.uni 	$L__BB1_21;
$L__BB1_18:
	add.f32 	%f31, %f130, %f125;
	setp.geu.f32 	%p43, %f31, %f126;
	@%p43 bra 	$L__BB1_20;
	sub.f32 	%f108, %f31, %f126;
	abs.f32 	%f130, %f108;
	mov.b32 	%r147, 0;
	bra.uni 	$L__BB1_21;
$L__BB1_20:
	sub.f32 	%f130, %f31, %f126;
$L__BB1_21:
	setp.lt.f32 	%p45, %f130, 0f3E4CCCCD;
	selp.b32 	%r122, 0, %r147, %p45;
	setp.gt.f32 	%p46, %f130, 0f3F800000;
	selp.f32 	%f110, 0f3F800000, %f130, %p46;
	st.global.f32 	[%rd3], %f110;
	st.global.u32 	[%rd2], %r122;
$L__BB1_22:
	ret;

}
	// .globl	_Z22cellule_cleanup_kernelPiS_S_S_S_Pb
.visible .entry _Z22cellule_cleanup_kernelPiS_S_S_S_Pb(
	.param .u64 .ptr .align 1 _Z22cellule_cleanup_kernelPiS_S_S_S_Pb_param_0,
	.param .u64 .ptr .align 1 _Z22cellule_cleanup_kernelPiS_S_S_S_Pb_param_1,
	.param .u64 .ptr .align 1 _Z22cellule_cleanup_kernelPiS_S_S_S_Pb_param_2,
	.param .u64 .ptr .align 1 _Z22cellule_cleanup_kernelPiS_S_S_S_Pb_param_3,
	.param .u64 .ptr .align 1 _Z22cellule_cleanup_kernelPiS_S_S_S_Pb_param_4,
	.param .u64 .ptr .align 1 _Z22cellule_cleanup_kernelPiS_S_S_S_Pb_param_5
)
{
	.reg .pred 	%p<18>;
	.reg .b16 	%rs<4>;
	.reg .b32 	%r<97>;
	.reg .b64 	%rd<28>;

	ld.param.u64 	%rd8, [_Z22cellule_cleanup_kernelPiS_S_S_S_Pb_param_0];
	ld.param.u64 	%rd11, [_Z22cellule_cleanup_kernelPiS_S_S_S_Pb_param_1];
	ld.param.u64 	%rd9, [_Z22cellule_cleanup_kernelPiS_S_S_S_Pb_param_2];
	ld.param.u64 	%rd12, [_Z22cellule_cleanup_kernelPiS_S_S_S_Pb_param_3];
	ld.param.u64 	%rd13, [_Z22cellule_cleanup_kernelPiS_S_S_S_Pb_param_4];
	ld.param.u64 	%rd10, [_Z22cellule_cleanup_kernelPiS_S_S_S_Pb_param_5];
	cvta.to.global.u64 	%rd1, %rd11;
	cvta.to.global.u64 	%rd2, %rd13;
	cvta.to.global.u64 	%rd3, %rd12;
	mov.u32 	%r39, %tid.x;
	mov.u32 	%r40, %ctaid.x;
	mov.u32 	%r41, %ntid.x;
	mad.lo.s32 	%r1, %r40, %r41, %r39;
	ld.global.u32 	%r42, [%rd3];
	setp.ge.s32 	%p1, %r1, %r42;
	@%p1 bra 	$L__BB2_31;
	cvta.to.global.u64 	%rd14, %rd10;
	cvta.to.global.u64 	%rd15, %rd8;
	cvta.to.global.u64 	%rd16, %rd9;
	cvt.s64.s32 	%rd17, %r1;
	mul.wide.s32 	%rd18, %r1, 4;
	add.s64 	%rd4, %rd2, %rd18;
	mov.b32 	%r43, 0;
	st.global.u32 	[%rd4], %r43;
	add.s64 	%rd5, %rd1, %rd18;
	st.global.u32 	[%rd5], %r43;
	add.s64 	%rd6, %rd14, %rd17;
	mov.b16 	%rs1, 0;
	st.global.u8 	[%rd6], %rs1;
	add.s64 	%rd7, %rd15, %rd18;
	ld.global.u32 	%r44, [%rd7];
	mul.wide.s32 	%rd19, %r44, 4;
	add.s64 	%rd20, %rd16, %rd19;
	ld.global.u32 	%r45, [%rd20];
	setp.lt.s32 	%p2, %r45, 1;
	@%p2 bra 	$L__BB2_3;
	mov.b32 	%r46, 1;
	st.global.u32 	[%rd4], %r46;
	mov.b16 	%rs2, 1;
	st.global.u8 	[%rd6], %rs2;
$L__BB2_3:
	mul.hi.s32 	%r47, %r1, 1717986919;
	shr.u32 	%r48, %r47, 31;
	shr.s32 	%r49, %r47, 2;
	add.s32 	%r50, %r49, %r48;
	mul.lo.s32 	%r51, %r50, 10;
	sub.s32 	%r2, %r1, %r51;
	setp.ne.s32 	%p3, %r2, 0;
	@%p3 bra 	$L__BB2_24;
	ld.global.u32 	%r83, [%rd3];
	setp.ge.s32 	%p4, %r1, %r83;
	mov.b32 	%r82, 0;
	@%p4 bra 	$L__BB2_6;
	ld.global.u32 	%r82, [%rd4];
$L__BB2_6:
	add.s32 	%r53, %r1, 1;
	setp.ge.s32 	%p5, %r53, %r83;
	@%p5 bra 	$L__BB2_8;
	ld.global.u32 	%r54, [%rd4+4];
	add.s32 	%r82, %r54, %r82;
	st.global.u32 	[%rd4+4], %r82;
	ld.global.u32 	%r83, [%rd3];
$L__BB2_8:
	add.s32 	%r55, %r1, 2;
	setp.ge.s32 	%p6, %r55, %r83;
	@%p6 bra 	$L__BB2_10;
	ld.global.u32 	%r56, [%rd4+8];
	add.s32 	%r82, %r56, %r82;
	st.global.u32 	[%rd4+8], %r82;
	ld.global.u32 	%r83, [%rd3];
$L__BB2_10:
	add.s32 	%r57, %r1, 3;
	setp.ge.s32 	%p7, %r57, %r83;
	@%p7 bra 	$L__BB2_12;
	ld.global.u32 	%r58, [%rd4+12];
	add.s32 	%r82, %r58, %r82;
	st.global.u32 	[%rd4+12], %r82;
	ld.global.u32 	%r83, [%rd3];
$L__BB2_12:
	add.s32 	%r59, %r1, 4;
	setp.ge.s32 	%p8, %r59, %r83;
	@%p8 bra 	$L__BB2_14;
	ld.global.u32 	%r60, [%rd4+16];
	add.s32 	%r82, %r60, %r82;
	st.global.u32 	[%rd4+16], %r82;
	ld.global.u32 	%r83, [%rd3];
$L__BB2_14:
	add.s32 	%r61, %r1, 5;
	setp.ge.s32 	%p9, %r61, %r83;
	@%p9 bra 	$L__BB2_16;
	ld.global.u32 	%r62, [%rd4+20];
	add.s32 	%r82, %r62, %r82;
	st.global.u32 	[%rd4+20], %r82;
	ld.global.u32 	%r83, [%rd3];
$L__BB2_16:
	add.s32 	%r63, %r1, 6;
	setp.ge.s32 	%p10, %r63, %r83;
	@%p10 bra 	$L__BB2_18;
	ld.global.u32 	%r64, [%rd4+24];
	add.s32 	%r82, %r64, %r82;
	st.global.u32 	[%rd4+24], %r82;
	ld.global.u32 	%r83, [%rd3];
$L__BB2_18:
	add.s32 	%r65, %r1, 7;
	setp.ge.s32 	%p11, %r65, %r83;
	@%p11 bra 	$L__BB2_20;
	ld.global.u32 	%r66, [%rd4+28];
	add.s32 	%r82, %r66, %r82;
	st.global.u32 	[%rd4+28], %r82;
	ld.global.u32 	%r83, [%rd3];
$L__BB2_20:
	add.s32 	%r67, %r1, 8;
	setp.ge.s32 	%p12, %r67, %r83;
	@%p12 bra 	$L__BB2_22;
	ld.global.u32 	%r68, [%rd4+32];
	add.s32 	%r82, %r68, %r82;
	st.global.u32 	[%rd4+32], %r82;
	ld.global.u32 	%r83, [%rd3];
$L__BB2_22:
	add.s32 	%r69, %r1, 9;
	setp.ge.s32 	%p13, %r69, %r83;
	@%p13 bra 	$L__BB2_24;
	ld.global.u32 	%r70, [%rd4+36];
	add.s32 	%r71, %r70, %r82;
	st.global.u32 	[%rd4+36], %r71;
$L__BB2_24:
	bar.sync 	0;
	add.s32 	%r72, %r1, 9;
	setp.lt.u32 	%p14, %r72, 19;
	@%p14 bra 	$L__BB2_26;
	ld.global.u32 	%r73, [%rd4];
	mul.wide.s32 	%rd21, %r2, 4;
	xor.b64  	%rd22, %rd21, -4;
	add.s64 	%rd23, %rd4, %rd22;
	ld.global.u32 	%r74, [%rd23];
	add.s32 	%r75, %r74, %r73;
	st.global.u32 	[%rd4], %r75;
$L__BB2_26:
	bar.sync 	0;
	ld.global.u8 	%rs3, [%rd6];
	setp.ne.s16 	%p15, %rs3, 1;
	@%p15 bra 	$L__BB2_28;
	ld.global.u32 	%r76, [%rd7];
	ld.global.u32 	%r77, [%rd4];
	mul.wide.s32 	%rd24, %r77, 4;
	add.s64 	%rd25, %rd1, %rd24;
	st.global.u32 	[%rd25+-4], %r76;
$L__BB2_28:
	ld.global.u32 	%r78, [%rd3];
	mul.wide.s32 	%rd26, %r78, 4;
	add.s64 	%rd27, %rd2, %rd26;
	ld.global.u32 	%r38, [%rd27+-4];
	setp.gt.s32 	%p16, %r1, %r38;
	@%p16 bra 	$L__BB2_31;
	ld.global.u32 	%r79, [%rd5];
	st.global.u32 	[%rd7], %r79;
	setp.ne.s32 	%p17, %r1, 0;
	@%p17 bra 	$L__BB2_31;
	st.global.u32 	[%rd3], %r38;
$L__BB2_31:
	ret;

}


// ===== COMPILED SASS (sm_100) =====

	.target	sm_100

	.elftype	@"ET_EXEC"


//--------------------- .note.nv.tkinfo           --------------------------
	.section	.note.nv.tkinfo,"",@"SHT_NOTE"
	.sectionflags	@"SHF_NOTE_NV_TKINFO"
	.tkinfo
        /*0018*/ 	.word	0x00000002
        /*0030*/ 	.string	""
        /*0030*/ 	.string	"ptxas"
        /*0030*/ 	.string	"Cuda compilation tools, release 13.0, V13.0.88"
        /*0030*/ 	.string	"Build cuda_13.0.r13.0/compiler.36424714_0"
        /*0030*/ 	.string	"-arch sm_100 -m 64 "



//--------------------- .note.nv.cuinfo           --------------------------
	.section	.note.nv.cuinfo,"",@"SHT_NOTE"
	.sectionflags	@"SHF_NOTE_NV_CUINFO"
        /*0018*/ 	.short	0x0002
        /*001a*/ 	.short	0x0064
        /*001c*/ 	.short	0x0082
	.zero		2


//--------------------- .nv.info                  --------------------------
	.section	.nv.info,"",@"SHT_CUDA_INFO"
	.align	4


	//----- nvinfo : EIATTR_REGCOUNT
	.align		4
        /*0000*/ 	.byte	0x04, 0x2f
        /*0002*/ 	.short	(.L_10 - .L_9)
	.align		4
.L_9:
        /*0004*/ 	.word	index@(_Z27add_objects_to_world_kernelPfPiiifff)
        /*0008*/ 	.word	0x0000001f


	//----- nvinfo : EIATTR_FRAME_SIZE
	.align		4
.L_10:
        /*000c*/ 	.byte	0x04, 0x11
        /*000e*/ 	.short	(.L_12 - .L_11)
	.align		4
.L_11:
        /*0010*/ 	.word	index@(_Z27add_objects_to_world_kernelPfPiiifff)
        /*0014*/ 	.word	0x00000030


	//----- nvinfo : EIATTR_REGCOUNT
	.align		4
.L_12:
        /*0018*/ 	.byte	0x04, 0x2f
        /*001a*/ 	.short	(.L_14 - .L_13)
	.align		4
.L_13:
        /*001c*/ 	.word	index@(_Z19world_update_kernelPfPiS_iiS0_S0_)
        /*0020*/ 	.word	0x00000020


	//----- nvinfo : EIATTR_FRAME_SIZE
	.align		4
.L_14:
        /*0024*/ 	.byte	0x04, 0x11
        /*0026*/ 	.short	(.L_16 - .L_15)
	.align		4
.L_15:
        /*0028*/ 	.word	index@($__internal_0_$__cuda_sm3x_div_rn_noftz_f32_slowpath)
        /*002c*/ 	.word	0x00000000


	//----- nvinfo : EIATTR_FRAME_SIZE
	.align		4
.L_16:
        /*0030*/ 	.byte	0x04, 0x11
        /*0032*/ 	.short	(.L_18 - .L_17)
	.align		4
.L_17:
        /*0034*/ 	.word	index@(_Z19world_update_kernelPfPiS_iiS0_S0_)
        /*0038*/ 	.word	0x00000000


	//----- nvinfo : EIATTR_REGCOUNT
	.align		4
.L_18:
        /*003c*/ 	.byte	0x04, 0x2f
        /*003e*/ 	.short	(.L_20 - .L_19)
	.align		4
.L_19:
        /*0040*/ 	.word	index@(_Z22cellule_cleanup_kernelPiS_S_S_S_Pb)
        /*0044*/ 	.word	0x0000001a


	//----- nvinfo : EIATTR_FRAME_SIZE
	.align		4
.L_20:
        /*0048*/ 	.byte	0x04, 0x11
        /*004a*/ 	.short	(.L_22 - .L_21)
	.align		4
.L_21:
        /*004c*/ 	.word	index@(_Z22cellule_cleanup_kernelPiS_S_S_S_Pb)
        /*0050*/ 	.word	0x00000000


	//----- nvinfo : EIATTR_MIN_STACK_SIZE
	.align		4
.L_22:
        /*0054*/ 	.byte	0x04, 0x12
        /*0056*/ 	.short	(.L_24 - .L_23)
	.align		4
.L_23:
        /*0058*/ 	.word	index@(_Z22cellule_cleanup_kernelPiS_S_S_S_Pb)
        /*005c*/ 	.word	0x00000000


	//----- nvinfo : EIATTR_MIN_STACK_SIZE
	.align		4
.L_24:
        /*0060*/ 	.byte	0x04, 0x12
        /*0062*/ 	.short	(.L_26 - .L_25)
	.align		4
.L_25:
        /*0064*/ 	.word	index@(_Z19world_update_kernelPfPiS_iiS0_S0_)
        /*0068*/ 	.word	0x00000000


	//----- nvinfo : EIATTR_MIN_STACK_SIZE
	.align		4
.L_26:
        /*006c*/ 	.byte	0x04, 0x12
        /*006e*/ 	.short	(.L_28 - .L_27)
	.align		4
.L_27:
        /*0070*/ 	.word	index@(_Z27add_objects_to_world_kernelPfPiiifff)
        /*0074*/ 	.word	0x00000030
.L_28:


//--------------------- .nv.compat                --------------------------
	.section	.nv.compat,"",@"SHT_CUDA_COMPAT_INFO"
	.align	4
        /*0000*/ 	.byte	0x02, 0x09, 0x00, 0x00, 0x02, 0x02, 0x01, 0x00, 0x02, 0x05, 0x05, 0x00, 0x03, 0x07, 0x01, 0x01
        /*0010*/ 	.byte	0x02, 0x03, 0x00, 0x00, 0x02, 0x06, 0x01, 0x00, 0x04, 0x0b, 0x08, 0x00, 0x01, 0x00, 0x00, 0x00
        /*0020*/ 	.byte	0x00, 0x00, 0x00, 0x00


//--------------------- .nv.info._Z22cellule_cleanup_kernelPiS_S_S_S_Pb --------------------------
	.section	.nv.info._Z22cellule_cleanup_kernelPiS_S_S_S_Pb,"",@"SHT_CUDA_INFO"
	.sectionflags	@""
	.align	4


	//----- nvinfo : EIATTR_CUDA_API_VERSION
	.align		4
        /*0000*/ 	.byte	0x04, 0x37
        /*0002*/ 	.short	(.L_30 - .L_29)
.L_29:
        /*0004*/ 	.word	0x00000082


	//----- nvinfo : EIATTR_KPARAM_INFO
	.align		4
.L_30:
        /*0008*/ 	.byte	0x04, 0x17
        /*000a*/ 	.short	(.L_32 - .L_31)
.L_31:
        /*000c*/ 	.word	0x00000000
        /*0010*/ 	.short	0x0005
        /*0012*/ 	.short	0x0028
        /*0014*/ 	.byte	0x00, 0xf5, 0x21, 0x00


	//----- nvinfo : EIATTR_KPARAM_INFO
	.align		4
.L_32:
        /*0018*/ 	.byte	0x04, 0x17
        /*001a*/ 	.short	(.L_34 - .L_33)
.L_33:
        /*001c*/ 	.word	0x00000000
        /*0020*/ 	.short	0x0004
        /*0022*/ 	.short	0x0020
        /*0024*/ 	.byte	0x00, 0xf5, 0x21, 0x00


	//----- nvinfo : EIATTR_KPARAM_INFO
	.align		4
.L_34:
        /*0028*/ 	.byte	0x04, 0x17
        /*002a*/ 	.short	(.L_36 - .L_35)
.L_35:
        /*002c*/ 	.word	0x00000000
        /*0030*/ 	.short	0x0003
        /*0032*/ 	.short	0x0018
        /*0034*/ 	.byte	0x00, 0xf5, 0x21, 0x00


	//----- nvinfo : EIATTR_KPARAM_INFO
	.align		4
.L_36:
        /*0038*/ 	.byte	0x04, 0x17
        /*003a*/ 	.short	(.L_38 - .L_37)
.L_37:
        /*003c*/ 	.word	0x00000000
        /*0040*/ 	.short	0x0002
        /*0042*/ 	.short	0x0010
        /*0044*/ 	.byte	0x00, 0xf5, 0x21, 0x00


	//----- nvinfo : EIATTR_KPARAM_INFO
	.align		4
.L_38:
        /*0048*/ 	.byte	0x04, 0x17
        /*004a*/ 	.short	(.L_40 - .L_39)
.L_39:
        /*004c*/ 	.word	0x00000000
        /*0050*/ 	.short	0x0001
        /*0052*/ 	.short	0x0008
        /*0054*/ 	.byte	0x00, 0xf5, 0x21, 0x00


	//----- nvinfo : EIATTR_KPARAM_INFO
	.align		4
.L_40:
        /*0058*/ 	.byte	0x04, 0x17
        /*005a*/ 	.short	(.L_42 - .L_41)
.L_41:
        /*005c*/ 	.word	0x00000000
        /*0060*/ 	.short	0x0000
        /*0062*/ 	.short	0x0000
        /*0064*/ 	.byte	0x00, 0xf5, 0x21, 0x00


	//----- nvinfo : EIATTR_SPARSE_MMA_MASK
	.align		4
.L_42:
        /*0068*/ 	.byte	0x03, 0x50
        /*006a*/ 	.short	0x0000


	//----- nvinfo : EIATTR_MAXREG_COUNT
	.align		4
        /*006c*/ 	.byte	0x03, 0x1b
        /*006e*/ 	.short	0x00ff


	//----- nvinfo : EIATTR_NUM_BARRIERS
	.align		4
        /*0070*/ 	.byte	0x02, 0x4c
        /*0072*/ 	.byte	0x01
	.zero		1


	//----- nvinfo : EIATTR_MERCURY_ISA_VERSION
	.align		4
        /*0074*/ 	.byte	0x03, 0x5f
        /*0076*/ 	.short	0x0101


	//----- nvinfo : EIATTR_VRC_CTA_INIT_COUNT
	.align		4
        /*0078*/ 	.byte	0x02, 0x4a
	.zero		1
	.zero		1


	//----- nvinfo : EIATTR_EXIT_INSTR_OFFSETS
	.align		4
        /*007c*/ 	.byte	0x04, 0x1c
        /*007e*/ 	.short	(.L_44 - .L_43)


	//   ....[0]....
.L_43:
        /*0080*/ 	.word	0x00000090


	//   ....[1]....
        /*0084*/ 	.word	0x00000900


	//   ....[2]....
        /*0088*/ 	.word	0x00000940


	//   ....[3]....
        /*008c*/ 	.word	0x00000960


	//----- nvinfo : EIATTR_CRS_STACK_SIZE
	.align		4
.L_44:
        /*0090*/ 	.byte	0x04, 0x1e
        /*0092*/ 	.short	(.L_46 - .L_45)
.L_45:
        /*0094*/ 	.word	0x00000000


	//----- nvinfo : EIATTR_CBANK_PARAM_SIZE
	.align		4
.L_46:
        /*0098*/ 	.byte	0x03, 0x19
        /*009a*/ 	.short	0x0030


	//----- nvinfo : EIATTR_PARAM_CBANK
	.align		4
        /*009c*/ 	.byte	0x04, 0x0a
        /*009e*/ 	.short	(.L_48 - .L_47)
	.align		4
.L_47:
        /*00a0*/ 	.word	index@(.nv.constant0._Z22cellule_cleanup_kernelPiS_S_S_S_Pb)
        /*00a4*/ 	.short	0x0380
        /*00a6*/ 	.short	0x0030


	//----- nvinfo : EIATTR_SW_WAR
	.align		4
.L_48:
        /*00a8*/ 	.byte	0x04, 0x36
        /*00aa*/ 	.short	(.L_50 - .L_49)
.L_49:
        /*00ac*/ 	.word	0x00000008
.L_50:


//--------------------- .nv.info._Z19world_update_kernelPfPiS_iiS0_S0_ --------------------------
	.section	.nv.info._Z19world_update_kernelPfPiS_iiS0_S0_,"",@"SHT_CUDA_INFO"
	.sectionflags	@""
	.align	4


	//----- nvinfo : EIATTR_CUDA_API_VERSION
	.align		4
        /*0000*/ 	.byte	0x04, 0x37
        /*0002*/ 	.short	(.L_52 - .L_51)
.L_51:
        /*0004*/ 	.word	0x00000082


	//----- nvinfo : EIATTR_KPARAM_INFO
	.align		4
.L_52:
        /*0008*/ 	.byte	0x04, 0x17
        /*000a*/ 	.short	(.L_54 - .L_53)
.L_53:
        /*000c*/ 	.word	0x00000000
        /*0010*/ 	.short	0x0006
        /*0012*/ 	.short	0x0028
        /*0014*/ 	.byte	0x00, 0xf5, 0x21, 0x00


	//----- nvinfo : EIATTR_KPARAM_INFO
	.align		4
.L_54:
        /*0018*/ 	.byte	0x04, 0x17
        /*001a*/ 	.short	(.L_56 - .L_55)
.L_55:
        /*001c*/ 	.word	0x00000000
        /*0020*/ 	.short	0x0005
        /*0022*/ 	.short	0x0020
        /*0024*/ 	.byte	0x00, 0xf5, 0x21, 0x00


	//----- nvinfo : EIATTR_KPARAM_INFO
	.align		4
.L_56:
        /*0028*/ 	.byte	0x04, 0x17
        /*002a*/ 	.short	(.L_58 - .L_57)
.L_57:
        /*002c*/ 	.word	0x00000000
        /*0030*/ 	.short	0x0004
        /*0032*/ 	.short	0x001c
        /*0034*/ 	.byte	0x00, 0xf0, 0x11, 0x00


	//----- nvinfo : EIATTR_KPARAM_INFO
	.align		4
.L_58:
        /*0038*/ 	.byte	0x04, 0x17
        /*003a*/ 	.short	(.L_60 - .L_59)
.L_59:
        /*003c*/ 	.word	0x00000000
        /*0040*/ 	.short	0x0003
        /*0042*/ 	.short	0x0018
        /*0044*/ 	.byte	0x00, 0xf0, 0x11, 0x00


	//----- nvinfo : EIATTR_KPARAM_INFO
	.align		4
.L_60:
        /*0048*/ 	.byte	0x04, 0x17
        /*004a*/ 	.short	(.L_62 - .L_61)
.L_61:
        /*004c*/ 	.word	0x00000000
        /*0050*/ 	.short	0x0002
        /*0052*/ 	.short	0x0010
        /*0054*/ 	.byte	0x00, 0xf5, 0x21, 0x00


	//----- nvinfo : EIATTR_KPARAM_INFO
	.align		4
.L_62:
        /*0058*/ 	.byte	0x04, 0x17
        /*005a*/ 	.short	(.L_64 - .L_63)
.L_63:
        /*005c*/ 	.word	0x00000000
        /*0060*/ 	.short	0x0001
        /*0062*/ 	.short	0x0008
        /*0064*/ 	.byte	0x00, 0xf5, 0x21, 0x00


	//----- nvinfo : EIATTR_KPARAM_INFO
	.align		4
.L_64:
        /*0068*/ 	.byte	0x04, 0x17
        /*006a*/ 	.short	(.L_66 - .L_65)
.L_65:
        /*006c*/ 	.word	0x00000000
        /*0070*/ 	.short	0x0000
        /*0072*/ 	.short	0x0000
        /*0074*/ 	.byte	0x00, 0xf5, 0x21, 0x00


	//----- nvinfo : EIATTR_SPARSE_MMA_MASK
	.align		4
.L_66:
        /*0078*/ 	.byte	0x03, 0x50
        /*007a*/ 	.short	0x0000


	//----- nvinfo : EIATTR_MAXREG_COUNT
	.align		4
        /*007c*/ 	.byte	0x03, 0x1b
        /*007e*/ 	.short	0x00ff


	//----- nvinfo : EIATTR_MERCURY_ISA_VERSION
	.align		4
        /*0080*/ 	.byte	0x03, 0x5f
        /*0082*/ 	.short	0x0101


	//----- nvinfo : EIATTR_INT_WARP_WIDE_INSTR_OFFSETS
	.align		4
        /*0084*/ 	.byte	0x04, 0x31
        /*0086*/ 	.short	(.L_68 - .L_67)


	//   ....[0]....
.L_67:
        /*0088*/ 	.word	0x00000fb0


	//   ....[1]....
        /*008c*/ 	.word	0x00001070


	//----- nvinfo : EIATTR_VRC_CTA_INIT_COUNT
	.align		4
.L_68:
        /*0090*/ 	.byte	0x02, 0x4a
	.zero		1
	.zero		1


	//----- nvinfo : EIATTR_EXIT_INSTR_OFFSETS
	.align		4
        /*0094*/ 	.byte	0x04, 0x1c
        /*0096*/ 	.short	(.L_70 - .L_69)


	//   ....[0]....
.L_69:
        /*0098*/ 	.word	0x000000d0


	//   ....[1]....
        /*009c*/ 	.word	0x00000140


	//   ....[2]....
        /*00a0*/ 	.word	0x00001180


	//----- nvinfo : EIATTR_CRS_STACK_SIZE
	.align		4
.L_70:
        /*00a4*/ 	.byte	0x04, 0x1e
        /*00a6*/ 	.short	(.L_72 - .L_71)
.L_71:
        /*00a8*/ 	.word	0x00000000


	//----- nvinfo : EIATTR_CBANK_PARAM_SIZE
	.align		4
.L_72:
        /*00ac*/ 	.byte	0x03, 0x19
        /*00ae*/ 	.short	0x0030


	//----- nvinfo : EIATTR_PARAM_CBANK
	.align		4
        /*00b0*/ 	.byte	0x04, 0x0a
        /*00b2*/ 	.short	(.L_74 - .L_73)
	.align		4
.L_73:
        /*00b4*/ 	.word	index@(.nv.constant0._Z19world_update_kernelPfPiS_iiS0_S0_)
        /*00b8*/ 	.short	0x0380
        /*00ba*/ 	.short	0x0030


	//----- nvinfo : EIATTR_SW_WAR
	.align		4
.L_74:
        /*00bc*/ 	.byte	0x04, 0x36
        /*00be*/ 	.short	(.L_76 - .L_75)
.L_75:
        /*00c0*/ 	.word	0x00000008
.L_76:


//--------------------- .nv.info._Z27add_objects_to_world_kernelPfPiiifff --------------------------
	.section	.nv.info._Z27add_objects_to_world_kernelPfPiiifff,"",@"SHT_CUDA_INFO"
	.sectionflags	@""
	.align	4


	//----- nvinfo : EIATTR_CUDA_API_VERSION
	.align		4
        /*0000*/ 	.byte	0x04, 0x37
        /*0002*/ 	.short	(.L_78 - .L_77)
.L_77:
        /*0004*/ 	.word	0x00000082


	//----- nvinfo : EIATTR_KPARAM_INFO
	.align		4
.L_78:
        /*0008*/ 	.byte	0x04, 0x17
        /*000a*/ 	.short	(.L_80 - .L_79)
.L_79:
        /*000c*/ 	.word	0x00000000
        /*0010*/ 	.short	0x0006
        /*0012*/ 	.short	0x0020
        /*0014*/ 	.byte	0x00, 0xf0, 0x11, 0x00


	//----- nvinfo : EIATTR_KPARAM_INFO
	.align		4
.L_80:
        /*0018*/ 	.byte	0x04, 0x17
        /*001a*/ 	.short	(.L_82 - .L_81)
.L_81:
        /*001c*/ 	.word	0x00000000
        /*0020*/ 	.short	0x0005
        /*0022*/ 	.short	0x001c
        /*0024*/ 	.byte	0x00, 0xf0, 0x11, 0x00


	//----- nvinfo : EIATTR_KPARAM_INFO
	.align		4
.L_82:
        /*0028*/ 	.byte	0x04, 0x17
        /*002a*/ 	.short	(.L_84 - .L_83)
.L_83:
        /*002c*/ 	.word	0x00000000
        /*0030*/ 	.short	0x0004
        /*0032*/ 	.short	0x0018
        /*0034*/ 	.byte	0x00, 0xf0, 0x11, 0x00


	//----- nvinfo : EIATTR_KPARAM_INFO
	.align		4
.L_84:
        /*0038*/ 	.byte	0x04, 0x17
        /*003a*/ 	.short	(.L_86 - .L_85)
.L_85:
        /*003c*/ 	.word	0x00000000
        /*0040*/ 	.short	0x0003
        /*0042*/ 	.short	0x0014
        /*0044*/ 	.byte	0x00, 0xf0, 0x11, 0x00


	//----- nvinfo : EIATTR_KPARAM_INFO
	.align		4
.L_86:
        /*0048*/ 	.byte	0x04, 0x17
        /*004a*/ 	.short	(.L_88 - .L_87)
.L_87:
        /*004c*/ 	.word	0x00000000
        /*0050*/ 	.short	0x0002
        /*0052*/ 	.short	0x0010
        /*0054*/ 	.byte	0x00, 0xf0, 0x11, 0x00


	//----- nvinfo : EIATTR_KPARAM_INFO
	.align		4
.L_88:
        /*0058*/ 	.byte	0x04, 0x17
        /*005a*/ 	.short	(.L_90 - .L_89)
.L_89:
        /*005c*/ 	.word	0x00000000
        /*0060*/ 	.short	0x0001
        /*0062*/ 	.short	0x0008
        /*0064*/ 	.byte	0x00, 0xf5, 0x21, 0x00


	//----- nvinfo : EIATTR_KPARAM_INFO
	.align		4
.L_90:
        /*0068*/ 	.byte	0x04, 0x17
        /*006a*/ 	.short	(.L_92 - .L_91)
.L_91:
        /*006c*/ 	.word	0x00000000
        /*0070*/ 	.short	0x0000
        /*0072*/ 	.short	0x0000
        /*0074*/ 	.byte	0x00, 0xf5, 0x21, 0x00


	//----- nvinfo : EIATTR_SPARSE_MMA_MASK
	.align		4
.L_92:
        /*0078*/ 	.byte	0x03, 0x50
        /*007a*/ 	.short	0x0000


	//----- nvinfo : EIATTR_MAXREG_COUNT
	.align		4
        /*007c*/ 	.byte	0x03, 0x1b
        /*007e*/ 	.short	0x00ff


	//----- nvinfo : EIATTR_MERCURY_ISA_VERSION
	.align		4
        /*0080*/ 	.byte	0x03, 0x5f
        /*0082*/ 	.short	0x0101


	//----- nvinfo : EIATTR_VRC_CTA_INIT_COUNT
	.align		4
        /*0084*/ 	.byte	0x02, 0x4a
	.zero		1
	.zero		1


	//----- nvinfo : EIATTR_EXIT_INSTR_OFFSETS
	.align		4
        /*0088*/ 	.byte	0x04, 0x1c
        /*008a*/ 	.short	(.L_94 - .L_93)


	//   ....[0]....
.L_93:
        /*008c*/ 	.word	0x000000e0


	//   ....[1]....
        /*0090*/ 	.word	0x00000140


	//   ....[2]....
        /*0094*/ 	.word	0x00002840


	//   ....[3]....
        /*0098*/ 	.word	0x00002980


	//----- nvinfo : EIATTR_CRS_STACK_SIZE
	.align		4
.L_94:
        /*009c*/ 	.byte	0x04, 0x1e
        /*009e*/ 	.short	(.L_96 - .L_95)
.L_95:
        /*00a0*/ 	.word	0x00000000


	//----- nvinfo : EIATTR_CBANK_PARAM_SIZE
	.align		4
.L_96:
        /*00a4*/ 	.byte	0x03, 0x19
        /*00a6*/ 	.short	0x0024


	//----- nvinfo : EIATTR_PARAM_CBANK
	.align		4
        /*00a8*/ 	.byte	0x04, 0x0a
        /*00aa*/ 	.short	(.L_98 - .L_97)
	.align		4
.L_97:
        /*00ac*/ 	.word	index@(.nv.constant0._Z27add_objects_to_world_kernelPfPiiifff)
        /*00b0*/ 	.short	0x0380
        /*00b2*/ 	.short	0x0024


	//----- nvinfo : EIATTR_SW_WAR
	.align		4
.L_98:
        /*00b4*/ 	.byte	0x04, 0x36
        /*00b6*/ 	.short	(.L_100 - .L_99)
.L_99:
        /*00b8*/ 	.word	0x00000008
.L_100:


//--------------------- .nv.callgraph             --------------------------
	.section	.nv.callgraph,"",@"SHT_CUDA_CALLGRAPH"
	.align	4
	.sectionentsize	8
	.align		4
        /*0000*/ 	.word	0x00000000
	.align		4
        /*0004*/ 	.word	0xffffffff
	.align		4
        /*0008*/ 	.word	0x00000000
	.align		4
        /*000c*/ 	.word	0xfffffffe
	.align		4
        /*0010*/ 	.word	0x00000000
	.align		4
        /*0014*/ 	.word	0xfffffffd
	.align		4
        /*0018*/ 	.word	0x00000000
	.align		4
        /*001c*/ 	.word	0xfffffffc


//--------------------- .nv.constant4             --------------------------
	.section	.nv.constant4,"a",@progbits
	.align	8
	.align		8
.nv.constant4:
        /*0000*/ 	.dword	precalc_xorwow_matrix
	.align		8
        /*0008*/ 	.dword	precalc_xorwow_offset_matrix
	.align		8
        /*0010*/ 	.dword	mrg32k3aM1
	.align		8
        /*0018*/ 	.dword	mrg32k3aM2
	.align		8
        /*0020*/ 	.dword	mrg32k3aM1SubSeq
	.align		8
        /*0028*/ 	.dword	mrg32k3aM2SubSeq
	.align		8
        /*0030*/ 	.dword	mrg32k3aM1Seq
	.align		8
        /*0038*/ 	.dword	mrg32k3aM2Seq


//--------------------- .nv.constant3             --------------------------
	.section	.nv.constant3,"a",@progbits
	.align	8
.nv.constant3:
	.type		__cr_lgamma_table,@object
	.size		__cr_lgamma_table,(.L_8 - __cr_lgamma_table)
__cr_lgamma_table:
        /*0000*/ 	.byte	0x00, 0x00, 0x00, 0x00, 0x00, 0x00, 0x00, 0x00, 0x00, 0x00, 0x00, 0x00, 0x00, 0x00, 0x00, 0x00
        /*0010*/ 	.byte	0xef, 0x39, 0xfa, 0xfe, 0x42, 0x2e, 0xe6, 0x3f, 0x02, 0x20, 0x2a, 0xfa, 0x0b, 0xab, 0xfc, 0x3f
        /*0020*/ 	.byte	0xf9, 0x2c, 0x92, 0x7c, 0xa7, 0x6c, 0x09, 0x40, 0xc9, 0x79, 0x44, 0x3c, 0x64, 0x26, 0x13, 0x40
        /*0030*/ 	.byte	0xca, 0x01, 0xcf, 0x3a, 0x27, 0x51, 0x1a, 0x40, 0x30, 0xcc, 0x2d, 0xf3, 0xe1, 0x0c, 0x21, 0x40
        /*0040*/ 	.byte	0x0d, 0xb7, 0xfc, 0x82, 0x8e, 0x35, 0x25, 0x40
.L_8:


//--------------------- .text._Z22cellule_cleanup_kernelPiS_S_S_S_Pb --------------------------
	.section	.text._Z22cellule_cleanup_kernelPiS_S_S_S_Pb,"ax",@progbits
	.align	128
        .global         _Z22cellule_cleanup_kernelPiS_S_S_S_Pb
        .type           _Z22cellule_cleanup_kernelPiS_S_S_S_Pb,@function
        .size           _Z22cellule_cleanup_kernelPiS_S_S_S_Pb,(.L_x_55 - _Z22cellule_cleanup_kernelPiS_S_S_S_Pb)
        .other          _Z22cellule_cleanup_kernelPiS_S_S_S_Pb,@"STO_CUDA_ENTRY STV_DEFAULT"
_Z22cellule_cleanup_kernelPiS_S_S_S_Pb:
.text._Z22cellule_cleanup_kernelPiS_S_S_S_Pb:
[----:B------:R-:W-:Y:S08]  /*0000*/  LDC R1, c[0x0][0x37c] ;  /* 0x0000df00ff017b82 */ /* 0x000ff00000000800 */
[----:B------:R-:W0:Y:S01]  /*0010*/  LDC.64 R2, c[0x0][0x398] ;  /* 0x0000e600ff027b82 */ /* 0x000e220000000a00 */
[----:B------:R-:W0:Y:S02]  /*0020*/  LDCU.64 UR4, c[0x0][0x358] ;  /* 0x00006b00ff0477ac */ /* 0x000e240008000a00 */
[----:B0-----:R-:W2:Y:S05]  /*0030*/  LDG.E R0, desc[UR4][R2.64] ;  /* 0x0000000402007981 */ /* 0x001eaa000c1e1900 */
[----:B------:R-:W0:Y:S01]  /*0040*/  S2UR UR6, SR_CTAID.X ;  /* 0x00000000000679c3 */ /* 0x000e220000002500 */
[----:B------:R-:W0:Y:S07]  /*0050*/  S2R R11, SR_TID.X ;  /* 0x00000000000b7919 */ /* 0x000e2e0000002100 */
[----:B------:R-:W0:Y:S02]  /*0060*/  LDC R4, c[0x0][0x360] ;  /* 0x0000d800ff047b82 */ /* 0x000e240000000800 */
[----:B0-----:R-:W-:-:S05]  /*0070*/  IMAD R11, R4, UR6, R11 ;  /* 0x00000006040b7c24 */ /* 0x001fca000f8e020b */
[----:B--2---:R-:W-:-:S13]  /*0080*/  ISETP.GE.AND P0, PT, R11, R0, PT ;  /* 0x000000000b00720c */ /* 0x004fda0003f06270 */
[----:B------:R-:W-:Y:S05]  /*0090*/  @P0 EXIT ;  /* 0x000000000000094d */ /* 0x000fea0003800000 */
[----:B------:R-:W0:Y:S01]  /*00a0*/  LDC.64 R8, c[0x0][0x3a0] ;  /* 0x0000e800ff087b82 */ /* 0x000e220000000a00 */
[----:B------:R-:W1:Y:S07]  /*00b0*/  LDCU.64 UR6, c[0x0][0x3a8] ;  /* 0x00007500ff0677ac */ /* 0x000e6e0008000a00 */
[----:B------:R-:W2:Y:S08]  /*00c0*/  LDC.64 R12, c[0x0][0x388] ;  /* 0x0000e200ff0c7b82 */ /* 0x000eb00000000a00 */
[----:B------:R-:W3:Y:S01]  /*00d0*/  LDC.64 R6, c[0x0][0x380] ;  /* 0x0000e000ff067b82 */ /* 0x000ee20000000a00 */
[----:B-1----:R-:W-:-:S04]  /*00e0*/  IADD3 R14, P0, PT, R11, UR6, RZ ;  /* 0x000000060b0e7c10 */ /* 0x002fc8000ff1e0ff */
[C---:B------:R-:W-:Y:S01]  /*00f0*/  LEA.HI.X.SX32 R15, R11.reuse, UR7, 0x1, P0 ;  /* 0x000000070b0f7c11 */ /* 0x040fe200080f0eff */
[C---:B0-----:R-:W-:Y:S02]  /*0100*/  IMAD.WIDE R16, R11.reuse, 0x4, R8 ;  /* 0x000000040b107825 */ /* 0x041fe400078e0208 */
[----:B------:R-:W0:Y:S03]  /*0110*/  LDC.64 R18, c[0x0][0x390] ;  /* 0x0000e400ff127b82 */ /* 0x000e260000000a00 */
[----:B------:R1:W-:Y:S01]  /*0120*/  STG.E desc[UR4][R16.64], RZ ;  /* 0x000000ff10007986 */ /* 0x0003e2000c101904 */
[----:B--2---:R-:W-:-:S05]  /*0130*/  IMAD.WIDE R4, R11, 0x4, R12 ;  /* 0x000000040b047825 */ /* 0x004fca00078e020c */
[----:B------:R1:W-:Y:S01]  /*0140*/  STG.E desc[UR4][R4.64], RZ ;  /* 0x000000ff04007986 */ /* 0x0003e2000c101904 */
[----:B---3--:R-:W-:-:S03]  /*0150*/  IMAD.WIDE R6, R11, 0x4, R6 ;  /* 0x000000040b067825 */ /* 0x008fc600078e0206 */
[----:B------:R1:W-:Y:S04]  /*0160*/  STG.E.U8 desc[UR4][R14.64], RZ ;  /* 0x000000ff0e007986 */ /* 0x0003e8000c101104 */
[----:B------:R-:W0:Y:S02]  /*0170*/  LDG.E R21, desc[UR4][R6.64] ;  /* 0x0000000406157981 */ /* 0x000e24000c1e1900 */
[----:B0-----:R-:W-:-:S06]  /*0180*/  IMAD.WIDE R18, R21, 0x4, R18 ;  /* 0x0000000415127825 */ /* 0x001fcc00078e0212 */
[----:B------:R-:W2:Y:S01]  /*0190*/  LDG.E R18, desc[UR4][R18.64] ;  /* 0x0000000412127981 */ /* 0x000ea2000c1e1900 */
[----:B------:R-:W-:Y:S01]  /*01a0*/  IMAD.HI R0, R11, 0x66666667, RZ ;  /* 0x666666670b007827 */ /* 0x000fe200078e02ff */
[----:B------:R-:W-:Y:S03]  /*01b0*/  BSSY.RECONVERGENT B0, `(.L_x_0) ;  /* 0x000005a000007945 */ /* 0x000fe60003800200 */
[----:B------:R-:W-:Y:S01]  /*01c0*/  IMAD.MOV.U32 R10, RZ, RZ, 0x1 ;  /* 0x00000001ff0a7424 */ /* 0x000fe200078e00ff */
[----:B------:R-:W-:-:S04]  /*01d0*/  SHF.R.U32.HI R21, RZ, 0x1f, R0 ;  /* 0x0000001fff157819 */ /* 0x000fc80000011600 */
[----:B------:R-:W-:-:S05]  /*01e0*/  LEA.HI.SX32 R0, R0, R21, 0x1e ;  /* 0x0000001500007211 */ /* 0x000fca00078ff2ff */
[----:B------:R-:W-:Y:S01]  /*01f0*/  IMAD R0, R0, -0xa, R11 ;  /* 0xfffffff600007824 */ /* 0x000fe200078e020b */
[----:B--2---:R-:W-:-:S13]  /*0200*/  ISETP.GE.AND P0, PT, R18, 0x1, PT ;  /* 0x000000011200780c */ /* 0x004fda0003f06270 */
[----:B------:R-:W-:-:S05]  /*0210*/  @P0 IMAD.MOV.U32 R23, RZ, RZ, 0x1 ;  /* 0x00000001ff170424 */ /* 0x000fca00078e00ff */
[----:B------:R1:W-:Y:S04]  /*0220*/  @P0 STG.E desc[UR4][R16.64], R23 ;  /* 0x0000001710000986 */ /* 0x0003e8000c101904 */
[----:B------:R1:W-:Y:S01]  /*0230*/  @P0 STG.E.U8 desc[UR4][R14.64], R10 ;  /* 0x0000000a0e000986 */ /* 0x0003e2000c101104 */
[----:B------:R-:W-:-:S13]  /*0240*/  ISETP.NE.AND P0, PT, R0, RZ, PT ;  /* 0x000000ff0000720c */ /* 0x000fda0003f05270 */
[----:B-1----:R-:W-:Y:S05]  /*0250*/  @P0 BRA `(.L_x_1) ;  /* 0x00000004003c0947 */ /* 0x002fea0003800000 */
[----:B------:R-:W2:Y:S01]  /*0260*/  LDG.E R10, desc[UR4][R2.64] ;  /* 0x00000004020a7981 */ /* 0x000ea2000c1e1900 */
[C---:B------:R-:W-:Y:S01]  /*0270*/  VIADD R19, R11.reuse, 0x1 ;  /* 0x000000010b137836 */ /* 0x040fe20000000000 */
[----:B--2---:R-:W-:-:S04]  /*0280*/  ISETP.GE.AND P0, PT, R11, R10, PT ;  /* 0x0000000a0b00720c */ /* 0x004fc80003f06270 */
[----:B------:R-:W-:Y:S01]  /*0290*/  ISETP.GE.AND P1, PT, R19, R10, PT ;  /* 0x0000000a1300720c */ /* 0x000fe20003f26270 */
[----:B------:R-:W-:-:S08]  /*02a0*/  IMAD.MOV.U32 R19, RZ, RZ, RZ ;  /* 0x000000ffff137224 */ /* 0x000fd000078e00ff */
[----:B------:R-:W2:Y:S04]  /*02b0*/  @!P0 LDG.E R19, desc[UR4][R16.64] ;  /* 0x0000000410138981 */ /* 0x000ea8000c1e1900 */
[----:B------:R-:W2:Y:S02]  /*02c0*/  @!P1 LDG.E R18, desc[UR4][R16.64+0x4] ;  /* 0x0000040410129981 */ /* 0x000ea4000c1e1900 */
[----:B--2---:R-:W-:-:S05]  /*02d0*/  @!P1 IADD3 R19, PT, PT, R19, R18, RZ ;  /* 0x0000001213139210 */ /* 0x004fca0007ffe0ff */
[----:B------:R0:W-:Y:S04]  /*02e0*/  @!P1 STG.E desc[UR4][R16.64+0x4], R19 ;  /* 0x0000041310009986 */ /* 0x0001e8000c101904 */
[----:B------:R-:W2:Y:S01]  /*02f0*/  @!P1 LDG.E R10, desc[UR4][R2.64] ;  /* 0x00000004020a9981 */ /* 0x000ea2000c1e1900 */
[----:B------:R-:W-:Y:S01]  /*0300*/  VIADD R21, R11, 0x2 ;  /* 0x000000020b157836 */ /* 0x000fe20000000000 */
[----:B------:R-:W-:Y:S04]  /*0310*/  BSSY.RECONVERGENT B1, `(.L_x_2) ;  /* 0x0000008000017945 */ /* 0x000fe80003800200 */
[----:B--2---:R-:W-:Y:S01]  /*0320*/  ISETP.GE.AND P0, PT, R21, R10, PT ;  /* 0x0000000a1500720c */ /* 0x004fe20003f06270 */
[----:B------:R-:W-:-:S12]  /*0330*/  VIADD R21, R11, 0x3 ;  /* 0x000000030b157836 */ /* 0x000fd80000000000 */
[----:B0-----:R-:W-:Y:S05]  /*0340*/  @P0 BRA `(.L_x_3) ;  /* 0x0000000000100947 */ /* 0x001fea0003800000 */
[----:B------:R-:W2:Y:S02]  /*0350*/  LDG.E R10, desc[UR4][R16.64+0x8] ;  /* 0x00000804100a7981 */ /* 0x000ea4000c1e1900 */
[----:B--2---:R-:W-:-:S05]  /*0360*/  IMAD.IADD R19, R19, 0x1, R10 ;  /* 0x0000000113137824 */ /* 0x004fca00078e020a */
[----:B------:R0:W-:Y:S04]  /*0370*/  STG.E desc[UR4][R16.64+0x8], R19 ;  /* 0x0000081310007986 */ /* 0x0001e8000c101904 */
[----:B------:R0:W5:Y:S02]  /*0380*/  LDG.E R10, desc[UR4][R2.64] ;  /* 0x00000004020a7981 */ /* 0x000164000c1e1900 */
.L_x_3:
[----:B------:R-:W-:Y:S05]  /*0390*/  BSYNC.RECONVERGENT B1 ;  /* 0x0000000000017941 */ /* 0x000fea0003800200 */
.L_x_2:
[----:B-----5:R-:W-:Y:S01]  /*03a0*/  ISETP.GE.AND P0, PT, R21, R10, PT ;  /* 0x0000000a1500720c */ /* 0x020fe20003f06270 */
[----:B------:R-:W-:Y:S01]  /*03b0*/  BSSY.RECONVERGENT B1, `(.L_x_4) ;  /* 0x0000007000017945 */ /* 0x000fe20003800200 */
[----:B------:R-:W-:-:S11]  /*03c0*/  IADD3 R21, PT, PT, R11, 0x4, RZ ;  /* 0x000000040b157810 */ /* 0x000fd60007ffe0ff */
[----:B------:R-:W-:Y:S05]  /*03d0*/  @P0 BRA `(.L_x_5) ;  /* 0x0000000000100947 */ /* 0x000fea0003800000 */
[----:B------:R-:W0:Y:S02]  /*03e0*/  LDG.E R10, desc[UR4][R16.64+0xc] ;  /* 0x00000c04100a7981 */ /* 0x000e24000c1e1900 */
[----:B0-----:R-:W-:-:S05]  /*03f0*/  IMAD.IADD R19, R19, 0x1, R10 ;  /* 0x0000000113137824 */ /* 0x001fca00078e020a */
[----:B------:R1:W-:Y:S04]  /*0400*/  STG.E desc[UR4][R16.64+0xc], R19 ;  /* 0x00000c1310007986 */ /* 0x0003e8000c101904 */
[----:B------:R1:W5:Y:S02]  /*0410*/  LDG.E R10, desc[UR4][R2.64] ;  /* 0x00000004020a7981 */ /* 0x000364000c1e1900 */
.L_x_5:
[----:B------:R-:W-:Y:S05]  /*0420*/  BSYNC.RECONVERGENT B1 ;  /* 0x0000000000017941 */ /* 0x000fea0003800200 */
.L_x_4:
[----:B-----5:R-:W-:Y:S01]  /*0430*/  ISETP.GE.AND P0, PT, R21, R10, PT ;  /* 0x0000000a1500720c */ /* 0x020fe20003f06270 */
[----:B------:R-:W-:Y:S01]  /*0440*/  BSSY.RECONVERGENT B1, `(.L_x_6) ;  /* 0x0000007000017945 */ /* 0x000fe20003800200 */
[----:B------:R-:W-:-:S11]  /*0450*/  VIADD R21, R11, 0x5 ;  /* 0x000000050b157836 */ /* 0x000fd60000000000 */
[----:B------:R-:W-:Y:S05]  /*0460*/  @P0 BRA `(.L_x_7) ;  /* 0x0000000000100947 */ /* 0x000fea0003800000 */
[----:B------:R-:W0:Y:S02]  /*0470*/  LDG.E R10, desc[UR4][R16.64+0x10] ;  /* 0x00001004100a7981 */ /* 0x000e24000c1e1900 */
[----:B01----:R-:W-:-:S05]  /*0480*/  IMAD.IADD R19, R19, 0x1, R10 ;  /* 0x0000000113137824 */ /* 0x003fca00078e020a */
[----:B------:R2:W-:Y:S04]  /*0490*/  STG.E desc[UR4][R16.64+0x10], R19 ;  /* 0x0000101310007986 */ /* 0x0005e8000c101904 */
[----:B------:R2:W5:Y:S02]  /*04a0*/  LDG.E R10, desc[UR4][R2.64] ;  /* 0x00000004020a7981 */ /* 0x000564000c1e1900 */
.L_x_7:
[----:B------:R-:W-:Y:S05]  /*04b0*/  BSYNC.RECONVERGENT B1 ;  /* 0x0000000000017941 */ /* 0x000fea0003800200 */
.L_x_6:
[----:B-----5:R-:W-:Y:S01]  /*04c0*/  ISETP.GE.AND P0, PT, R21, R10, PT ;  /* 0x0000000a1500720c */ /* 0x020fe20003f06270 */
[----:B------:R-:W-:Y:S01]  /*04d0*/  BSSY.RECONVERGENT B1, `(.L_x_8) ;  /* 0x0000007000017945 */ /* 0x000fe20003800200 */
[----:B------:R-:W-:-:S11]  /*04e0*/  IADD3 R21, PT, PT, R11, 0x6, RZ ;  /* 0x000000060b157810 */ /* 0x000fd60007ffe0ff */
[----:B------:R-:W-:Y:S05]  /*04f0*/  @P0 BRA `(.L_x_9) ;  /* 0x0000000000100947 */ /* 0x000fea0003800000 */
[----:B------:R-:W0:Y:S02]  /*0500*/  LDG.E R10, desc[UR4][R16.64+0x14] ;  /* 0x00001404100a7981 */ /* 0x000e24000c1e1900 */
[----:B012---:R-:W-:-:S05]  /*0510*/  IMAD.IADD R19, R19, 0x1, R10 ;  /* 0x0000000113137824 */ /* 0x007fca00078e020a */
[----:B------:R3:W-:Y:S04]  /*0520*/  STG.E desc[UR4][R16.64+0x14], R19 ;  /* 0x0000141310007986 */ /* 0x0007e8000c101904 */
[----:B------:R3:W5:Y:S02]  /*0530*/  LDG.E R10, desc[UR4][R2.64] ;  /* 0x00000004020a7981 */ /* 0x000764000c1e1900 */
.L_x_9:
[----:B------:R-:W-:Y:S05]  /*0540*/  BSYNC.RECONVERGENT B1 ;  /* 0x0000000000017941 */ /* 0x000fea0003800200 */
.L_x_8:
[----:B-----5:R-:W-:Y:S01]  /*0550*/  ISETP.GE.AND P0, PT, R21, R10, PT ;  /* 0x0000000a1500720c */ /* 0x020fe20003f06270 */
[----:B------:R-:W-:Y:S01]  /*0560*/  BSSY.RECONVERGENT B1, `(.L_x_10) ;  /* 0x0000007000017945 */ /* 0x000fe20003800200 */
[----:B------:R-:W-:-:S11]  /*0570*/  VIADD R21, R11, 0x7 ;  /* 0x000000070b157836 */ /* 0x000fd60000000000 */
[----:B------:R-:W-:Y:S05]  /*0580*/  @P0 BRA `(.L_x_11) ;  /* 0x0000000000100947 */ /* 0x000fea0003800000 */
[----:B------:R-:W0:Y:S02]  /*0590*/  LDG.E R10, desc[UR4][R16.64+0x18] ;  /* 0x00001804100a7981 */ /* 0x000e24000c1e1900 */
[----:B0123--:R-:W-:-:S05]  /*05a0*/  IMAD.IADD R19, R19, 0x1, R10 ;  /* 0x0000000113137824 */ /* 0x00ffca00078e020a */
[----:B------:R4:W-:Y:S04]  /*05b0*/  STG.E desc[UR4][R16.64+0x18], R19 ;  /* 0x0000181310007986 */ /* 0x0009e8000c101904 */
[----:B------:R4:W5:Y:S02]  /*05c0*/  LDG.E R10, desc[UR4][R2.64] ;  /* 0x00000004020a7981 */ /* 0x000964000c1e1900 */
.L_x_11:
[----:B------:R-:W-:Y:S05]  /*05d0*/  BSYNC.RECONVERGENT B1 ;  /* 0x0000000000017941 */ /* 0x000fea0003800200 */
.L_x_10:
[----:B-----5:R-:W-:Y:S01]  /*05e0*/  ISETP.GE.AND P0, PT, R21, R10, PT ;  /* 0x0000000a1500720c */ /* 0x020fe20003f06270 */
[----:B------:R-:W-:Y:S01]  /*05f0*/  BSSY.RECONVERGENT B1, `(.L_x_12) ;  /* 0x0000007000017945 */ /* 0x000fe20003800200 */
[----:B------:R-:W-:-:S11]  /*0600*/  IADD3 R21, PT, PT, R11, 0x8, RZ ;  /* 0x000000080b157810 */ /* 0x000fd60007ffe0ff */
[----:B------:R-:W-:Y:S05]  /*0610*/  @P0 BRA `(.L_x_13) ;  /* 0x0000000000100947 */ /* 0x000fea0003800000 */
[----:B------:R-:W0:Y:S02]  /*0620*/  LDG.E R10, desc[UR4][R16.64+0x1c] ;  /* 0x00001c04100a7981 */ /* 0x000e24000c1e1900 */
[----:B01234-:R-:W-:-:S05]  /*0630*/  IMAD.IADD R19, R19, 0x1, R10 ;  /* 0x0000000113137824 */ /* 0x01ffca00078e020a */
[----:B------:R0:W-:Y:S04]  /*0640*/  STG.E desc[UR4][R16.64+0x1c], R19 ;  /* 0x00001c1310007986 */ /* 0x0001e8000c101904 */
[----:B------:R0:W5:Y:S02]  /*0650*/  LDG.E R10, desc[UR4][R2.64] ;  /* 0x00000004020a7981 */ /* 0x000164000c1e1900 */
.L_x_13:
[----:B------:R-:W-:Y:S05]  /*0660*/  BSYNC.RECONVERGENT B1 ;  /* 0x0000000000017941 */ /* 0x000fea0003800200 */
.L_x_12:
[----:B-----5:R-:W-:Y:S01]  /*0670*/  ISETP.GE.AND P0, PT, R21, R10, PT ;  /* 0x0000000a1500720c */ /* 0x020fe20003f06270 */
[----:B------:R-:W-:Y:S01]  /*0680*/  BSSY.RECONVERGENT B1, `(.L_x_14) ;  /* 0x0000007000017945 */ /* 0x000fe20003800200 */
[----:B------:R-:W-:-:S11]  /*0690*/  VIADD R21, R11, 0x9 ;  /* 0x000000090b157836 */ /* 0x000fd60000000000 */
[----:B------:R-:W-:Y:S05]  /*06a0*/  @P0 BRA `(.L_x_15) ;  /* 0x0000000000100947 */ /* 0x000fea0003800000 */
[----:B------:R-:W0:Y:S02]  /*06b0*/  LDG.E R10, desc[UR4][R16.64+0x20] ;  /* 0x00002004100a7981 */ /* 0x000e24000c1e1900 */
[----:B01234-:R-:W-:-:S05]  /*06c0*/  IADD3 R19, PT, PT, R19, R10, RZ ;  /* 0x0000000a13137210 */ /* 0x01ffca0007ffe0ff */
[----:B------:R0:W-:Y:S04]  /*06d0*/  STG.E desc[UR4][R16.64+0x20], R19 ;  /* 0x0000201310007986 */ /* 0x0001e8000c101904 */
[----:B------:R0:W5:Y:S02]  /*06e0*/  LDG.E R10, desc[UR4][R2.64] ;  /* 0x00000004020a7981 */ /* 0x000164000c1e1900 */
.L_x_15:
[----:B------:R-:W-:Y:S05]  /*06f0*/  BSYNC.RECONVERGENT B1 ;  /* 0x0000000000017941 */ /* 0x000fea0003800200 */
.L_x_14:
[----:B-----5:R-:W-:-:S13]  /*0700*/  ISETP.GE.AND P0, PT, R21, R10, PT ;  /* 0x0000000a1500720c */ /* 0x020fda0003f06270 */
[----:B------:R-:W-:Y:S05]  /*0710*/  @P0 BRA `(.L_x_1) ;  /* 0x00000000000c0947 */ /* 0x000fea0003800000 */
[----:B------:R-:W0:Y:S02]  /*0720*/  LDG.E R10, desc[UR4][R16.64+0x24] ;  /* 0x00002404100a7981 */ /* 0x000e24000c1e1900 */
[----:B01234-:R-:W-:-:S05]  /*0730*/  IMAD.IADD R19, R10, 0x1, R19 ;  /* 0x000000010a137824 */ /* 0x01ffca00078e0213 */
[----:B------:R0:W-:Y:S02]  /*0740*/  STG.E desc[UR4][R16.64+0x24], R19 ;  /* 0x0000241310007986 */ /* 0x0001e4000c101904 */
.L_x_1:
[----:B------:R-:W-:Y:S05]  /*0750*/  BSYNC.RECONVERGENT B0 ;  /* 0x0000000000007941 */ /* 0x000fea0003800200 */
.L_x_0:
[----:B------:R-:W-:Y:S01]  /*0760*/  VIADD R10, R11, 0x9 ;  /* 0x000000090b0a7836 */ /* 0x000fe20000000000 */
[----:B------:R-:W-:Y:S04]  /*0770*/  BAR.SYNC.DEFER_BLOCKING 0x0 ;  /* 0x0000000000007b1d */ /* 0x000fe80000010000 */
[----:B------:R-:W-:Y:S02]  /*0780*/  ISETP.GE.U32.AND P0, PT, R10, 0x13, PT ;  /* 0x000000130a00780c */ /* 0x000fe40003f06070 */
[----:B------:R-:W-:Y:S11]  /*0790*/  BSSY.RECONVERGENT B0, `(.L_x_16) ;  /* 0x000000b000007945 */ /* 0x000ff60003800200 */
[----:B------:R-:W-:Y:S05]  /*07a0*/  @!P0 BRA `(.L_x_17) ;  /* 0x0000000000248947 */ /* 0x000fea0003800000 */
[----:B01234-:R-:W-:Y:S02]  /*07b0*/  IMAD.WIDE R18, R0, 0x4, RZ ;  /* 0x0000000400127825 */ /* 0x01ffe400078e02ff */
[----:B------:R-:W2:Y:S01]  /*07c0*/  LDG.E R0, desc[UR4][R16.64] ;  /* 0x0000000410007981 */ /* 0x000ea2000c1e1900 */
[----:B------:R-:W-:Y:S02]  /*07d0*/  LOP3.LUT R21, R18, 0xfffffffc, RZ, 0x3c, !PT ;  /* 0xfffffffc12157812 */ /* 0x000fe400078e3cff */
[----:B------:R-:W-:Y:S02]  /*07e0*/  LOP3.LUT R19, RZ, R19, RZ, 0x33, !PT ;  /* 0x00000013ff137212 */ /* 0x000fe400078e33ff */
[----:B------:R-:W-:-:S04]  /*07f0*/  IADD3 R18, P0, PT, R16, R21, RZ ;  /* 0x0000001510127210 */ /* 0x000fc80007f1e0ff */
[----:B------:R-:W-:-:S06]  /*0800*/  IADD3.X R19, PT, PT, R17, R19, RZ, P0, !PT ;  /* 0x0000001311137210 */ /* 0x000fcc00007fe4ff */
[----:B------:R-:W2:Y:S02]  /*0810*/  LDG.E R19, desc[UR4][R18.64] ;  /* 0x0000000412137981 */ /* 0x000ea4000c1e1900 */
[----:B--2---:R-:W-:-:S05]  /*0820*/  IMAD.IADD R21, R0, 0x1, R19 ;  /* 0x0000000100157824 */ /* 0x004fca00078e0213 */
[----:B------:R0:W-:Y:S02]  /*0830*/  STG.E desc[UR4][R16.64], R21 ;  /* 0x0000001510007986 */ /* 0x0001e4000c101904 */
.L_x_17:
[----:B------:R-:W-:Y:S05]  /*0840*/  BSYNC.RECONVERGENT B0 ;  /* 0x0000000000007941 */ /* 0x000fea0003800200 */
.L_x_16:
[----:B------:R-:W-:Y:S06]  /*0850*/  BAR.SYNC.DEFER_BLOCKING 0x0 ;  /* 0x0000000000007b1d */ /* 0x000fec0000010000 */
[----:B------:R-:W5:Y:S02]  /*0860*/  LDG.E.U8 R14, desc[UR4][R14.64] ;  /* 0x000000040e0e7981 */ /* 0x000f64000c1e1100 */
[----:B-----5:R-:W-:-:S13]  /*0870*/  ISETP.NE.AND P0, PT, R14, 0x1, PT ;  /* 0x000000010e00780c */ /* 0x020fda0003f05270 */
[----:B01234-:R-:W2:Y:S04]  /*0880*/  @!P0 LDG.E R17, desc[UR4][R16.64] ;  /* 0x0000000410118981 */ /* 0x01fea8000c1e1900 */
[----:B------:R-:W3:Y:S01]  /*0890*/  @!P0 LDG.E R19, desc[UR4][R6.64] ;  /* 0x0000000406138981 */ /* 0x000ee2000c1e1900 */
[----:B--2---:R-:W-:-:S05]  /*08a0*/  @!P0 IMAD.WIDE R12, R17, 0x4, R12 ;  /* 0x00000004110c8825 */ /* 0x004fca00078e020c */
[----:B---3--:R0:W-:Y:S04]  /*08b0*/  @!P0 STG.E desc[UR4][R12.64+-0x4], R19 ;  /* 0xfffffc130c008986 */ /* 0x0081e8000c101904 */
[----:B------:R-:W2:Y:S02]  /*08c0*/  LDG.E R21, desc[UR4][R2.64] ;  /* 0x0000000402157981 */ /* 0x000ea4000c1e1900 */
[----:B--2---:R-:W-:-:S06]  /*08d0*/  IMAD.WIDE R8, R21, 0x4, R8 ;  /* 0x0000000415087825 */ /* 0x004fcc00078e0208 */
[----:B------:R-:W2:Y:S02]  /*08e0*/  LDG.E R8, desc[UR4][R8.64+-0x4] ;  /* 0xfffffc0408087981 */ /* 0x000ea4000c1e1900 */
[----:B--2---:R-:W-:-:S13]  /*08f0*/  ISETP.GT.AND P0, PT, R11, R8, PT ;  /* 0x000000080b00720c */ /* 0x004fda0003f04270 */
[----:B0-----:R-:W-:Y:S05]  /*0900*/  @P0 EXIT ;  /* 0x000000000000094d */ /* 0x001fea0003800000 */
[----:B------:R-:W2:Y:S01]  /*0910*/  LDG.E R5, desc[UR4][R4.64] ;  /* 0x0000000404057981 */ /* 0x000ea2000c1e1900 */
[----:B------:R-:W-:-:S03]  /*0920*/  ISETP.NE.AND P0, PT, R11, RZ, PT ;  /* 0x000000ff0b00720c */ /* 0x000fc60003f05270 */
[----:B--2---:R0:W-:Y:S10]  /*0930*/  STG.E desc[UR4][R6.64], R5 ;  /* 0x0000000506007986 */ /* 0x0041f4000c101904 */
[----:B------:R-:W-:Y:S05]  /*0940*/  @P0 EXIT ;  /* 0x000000000000094d */ /* 0x000fea0003800000 */
[----:B------:R-:W-:Y:S01]  /*0950*/  STG.E desc[UR4][R2.64], R8 ;  /* 0x0000000802007986 */ /* 0x000fe2000c101904 */
[----:B------:R-:W-:Y:S05]  /*0960*/  EXIT ;  /* 0x000000000000794d */ /* 0x000fea0003800000 */
.L_x_18:
[----:B------:R-:W-:-:S00]  /*0970*/  BRA `(.L_x_18) ;  /* 0xfffffffc00fc7947 */ /* 0x000fc0000383ffff */
[----:B------:R-:W-:-:S00]  /*0980*/  NOP ;  /* 0x0000000000007918 */ /* 0x000fc00000000000 */
[----:B------:R-:W-:-:S00]  /*0990*/  NOP ;  /* 0x0000000000007918 */ /* 0x000fc00000000000 */
[----:B------:R-:W-:-:S00]  /*09a0*/  NOP ;  /* 0x0000000000007918 */ /* 0x000fc00000000000 */
[----:B------:R-:W-:-:S00]  /*09b0*/  NOP ;  /* 0x0000000000007918 */ /* 0x000fc00000000000 */
[----:B------:R-:W-:-:S00]  /*09c0*/  NOP ;  /* 0x0000000000007918 */ /* 0x000fc00000000000 */
[----:B------:R-:W-:-:S00]  /*09d0*/  NOP ;  /* 0x0000000000007918 */ /* 0x000fc00000000000 */
[----:B------:R-:W-:-:S00]  /*09e0*/  NOP ;  /* 0x0000000000007918 */ /* 0x000fc00000000000 */
[----:B------:R-:W-:-:S00]  /*09f0*/  NOP ;  /* 0x0000000000007918 */ /* 0x000fc00000000000 */
.L_x_55:


//--------------------- .text._Z19world_update_kernelPfPiS_iiS0_S0_ --------------------------
	.section	.text._Z19world_update_kernelPfPiS_iiS0_S0_,"ax",@progbits
	.align	128
        .global         _Z19world_update_kernelPfPiS_iiS0_S0_
        .type           _Z19world_update_kernelPfPiS_iiS0_S0_,@function
        .size           _Z19world_update_kernelPfPiS_iiS0_S0_,(.L_x_54 - _Z19world_update_kernelPfPiS_iiS0_S0_)
        .other          _Z19world_update_kernelPfPiS_iiS0_S0_,@"STO_CUDA_ENTRY STV_DEFAULT"
_Z19world_update_kernelPfPiS_iiS0_S0_:
.text._Z19world_update_kernelPfPiS_iiS0_S0_:
[----:B------:R-:W-:Y:S01]  /*0000*/  LDC R1, c[0x0][0x37c] ;  /* 0x0000df00ff017b82 */ /* 0x000fe20000000800 */
[----:B------:R-:W0:Y:S07]  /*0010*/  S2R R0, SR_TID.X ;  /* 0x0000000000007919 */ /* 0x000e2e0000002100 */
[----:B------:R-:W0:Y:S01]  /*0020*/  LDC R3, c[0x0][0x360] ;  /* 0x0000d800ff037b82 */ /* 0x000e220000000800 */
[----:B------:R-:W1:Y:S07]  /*0030*/  S2R R5, SR_TID.Y ;  /* 0x0000000000057919 */ /* 0x000e6e0000002200 */
[----:B------:R-:W0:Y:S08]  /*0040*/  S2UR UR4, SR_CTAID.X ;  /* 0x00000000000479c3 */ /* 0x000e300000002500 */
[----:B------:R-:W1:Y:S08]  /*0050*/  S2UR UR5, SR_CTAID.Y ;  /* 0x00000000000579c3 */ /* 0x000e700000002600 */
[----:B------:R-:W1:Y:S08]  /*0060*/  LDC R2, c[0x0][0x364] ;  /* 0x0000d900ff027b82 */ /* 0x000e700000000800 */
[----:B------:R-:W2:Y:S01]  /*0070*/  LDC R4, c[0x0][0x398] ;  /* 0x0000e600ff047b82 */ /* 0x000ea20000000800 */
[----:B0-----:R-:W-:-:S02]  /*0080*/  IMAD R3, R3, UR4, R0 ;  /* 0x0000000403037c24 */ /* 0x001fc4000f8e0200 */
[----:B-1----:R-:W-:Y:S02]  /*0090*/  IMAD R2, R2, UR5, R5 ;  /* 0x0000000502027c24 */ /* 0x002fe4000f8e0205 */
[-C--:B--2---:R-:W-:Y:S02]  /*00a0*/  IMAD R0, R4, R4.reuse, RZ ;  /* 0x0000000404007224 */ /* 0x084fe400078e02ff */
[----:B------:R-:W-:-:S05]  /*00b0*/  IMAD R3, R2, R4, R3 ;  /* 0x0000000402037224 */ /* 0x000fca00078e0203 */
[----:B------:R-:W-:-:S13]  /*00c0*/  ISETP.GE.AND P0, PT, R3, R0, PT ;  /* 0x000000000300720c */ /* 0x000fda0003f06270 */
[----:B------:R-:W-:Y:S05]  /*00d0*/  @P0 EXIT ;  /* 0x000000000000094d */ /* 0x000fea0003800000 */
[----:B------:R-:W0:Y:S01]  /*00e0*/  LDC.64 R12, c[0x0][0x388] ;  /* 0x0000e200ff0c7b82 */ /* 0x000e220000000a00 */
[----:B------:R-:W1:Y:S07]  /*00f0*/  LDCU.64 UR8, c[0x0][0x358] ;  /* 0x00006b00ff0877ac */ /* 0x000e6e0008000a00 */
[----:B------:R-:W2:Y:S01]  /*0100*/  LDC.64 R14, c[0x0][0x380] ;  /* 0x0000e000ff0e7b82 */ /* 0x000ea20000000a00 */
[----:B0-----:R-:W-:-:S05]  /*0110*/  IMAD.WIDE R12, R3, 0x4, R12 ;  /* 0x00000004030c7825 */ /* 0x001fca00078e020c */
[----:B-1----:R-:W3:Y:S02]  /*0120*/  LDG.E R4, desc[UR8][R12.64] ;  /* 0x000000080c047981 */ /* 0x002ee4000c1e1900 */
[----:B---3--:R-:W-:-:S13]  /*0130*/  ISETP.NE.AND P0, PT, R4, -0x1, PT ;  /* 0xffffffff0400780c */ /* 0x008fda0003f05270 */
[----:B--2---:R-:W-:Y:S05]  /*0140*/  @!P0 EXIT ;  /* 0x000000000000894d */ /* 0x004fea0003800000 */
[----:B------:R-:W-:Y:S01]  /*0150*/  IMAD.WIDE R14, R3, 0x4, R14 ;  /* 0x00000004030e7825 */ /* 0x000fe200078e020e */
[----:B------:R-:W0:Y:S04]  /*0160*/  LDCU UR4, c[0x0][0x39c] ;  /* 0x00007380ff0477ac */ /* 0x000e280008000800 */
[----:B------:R1:W5:Y:S01]  /*0170*/  LDG.E R2, desc[UR8][R14.64] ;  /* 0x000000080e027981 */ /* 0x000362000c1e1900 */
[----:B------:R-:W-:Y:S02]  /*0180*/  IMAD.MOV.U32 R25, RZ, RZ, RZ ;  /* 0x000000ffff197224 */ /* 0x000fe400078e00ff */
[----:B------:R-:W-:Y:S02]  /*0190*/  IMAD.MOV.U32 R27, RZ, RZ, RZ ;  /* 0x000000ffff1b7224 */ /* 0x000fe400078e00ff */
[----:B------:R-:W-:-:S02]  /*01a0*/  IMAD.MOV.U32 R7, RZ, RZ, RZ ;  /* 0x000000ffff077224 */ /* 0x000fc400078e00ff */
[----:B------:R-:W-:Y:S01]  /*01b0*/  IMAD.MOV.U32 R10, RZ, RZ, RZ ;  /* 0x000000ffff0a7224 */ /* 0x000fe200078e00ff */
[----:B0-----:R-:W-:-:S09]  /*01c0*/  UISETP.GE.AND UP0, UPT, UR4, 0x1, UPT ;  /* 0x000000010400788c */ /* 0x001fd2000bf06270 */
[----:B-1----:R-:W-:Y:S05]  /*01d0*/  BRA.U !UP0, `(.L_x_19) ;  /* 0x0000000d08247547 */ /* 0x002fea000b800000 */
[----:B------:R-:W-:Y:S01]  /*01e0*/  UISETP.GE.U32.AND UP1, UPT, UR4, 0x8, UPT ;  /* 0x000000080400788c */ /* 0x000fe2000bf26070 */
[----:B------:R-:W-:Y:S01]  /*01f0*/  IMAD.MOV.U32 R10, RZ, RZ, RZ ;  /* 0x000000ffff0a7224 */ /* 0x000fe200078e00ff */
[----:B------:R-:W-:Y:S01]  /*0200*/  ULOP3.LUT UR5, UR4, 0x7, URZ, 0xc0, !UPT ;  /* 0x0000000704057892 */ /* 0x000fe2000f8ec0ff */
[----:B------:R-:W-:Y:S02]  /*0210*/  IMAD.MOV.U32 R9, RZ, RZ, RZ ;  /* 0x000000ffff097224 */ /* 0x000fe400078e00ff */
[----:B------:R-:W-:Y:S01]  /*0220*/  IMAD.MOV.U32 R7, RZ, RZ, RZ ;  /* 0x000000ffff077224 */ /* 0x000fe200078e00ff */
[----:B------:R-:W-:Y:S01]  /*0230*/  UISETP.NE.AND UP0, UPT, UR5, URZ, UPT ;  /* 0x000000ff0500728c */ /* 0x000fe2000bf05270 */
[----:B------:R-:W-:Y:S02]  /*0240*/  IMAD.MOV.U32 R25, RZ, RZ, RZ ;  /* 0x000000ffff197224 */ /* 0x000fe400078e00ff */
[----:B------:R-:W-:Y:S01]  /*0250*/  IMAD.MOV.U32 R27, RZ, RZ, RZ ;  /* 0x000000ffff1b7224 */ /* 0x000fe200078e00ff */
[----:B------:R-:W-:Y:S07]  /*0260*/  BRA.U !UP1, `(.L_x_20) ;  /* 0x0000000509847547 */ /* 0x000fee000b800000 */
[----:B------:R-:W-:Y:S01]  /*0270*/  ULOP3.LUT UR6, UR4, 0x7ffffff8, URZ, 0xc0, !UPT ;  /* 0x7ffffff804067892 */ /* 0x000fe2000f8ec0ff */
[----:B------:R-:W-:Y:S02]  /*0280*/  VIADD R6, R4, 0xfffffffc ;  /* 0xfffffffc04067836 */ /* 0x000fe40000000000 */
[----:B------:R-:W-:Y:S01]  /*0290*/  IMAD.MOV.U32 R25, RZ, RZ, RZ ;  /* 0x000000ffff197224 */ /* 0x000fe200078e00ff */
[----:B------:R-:W-:Y:S01]  /*02a0*/  UIADD3 UR7, UPT, UPT, -UR6, URZ, URZ ;  /* 0x000000ff06077290 */ /* 0x000fe2000fffe1ff */
[----:B------:R-:W-:Y:S02]  /*02b0*/  IMAD.MOV.U32 R10, RZ, RZ, RZ ;  /* 0x000000ffff0a7224 */ /* 0x000fe400078e00ff */
[----:B------:R-:W-:Y:S02]  /*02c0*/  IMAD.MOV.U32 R5, RZ, RZ, 0x4 ;  /* 0x00000004ff057424 */ /* 0x000fe400078e00ff */
[----:B------:R-:W-:Y:S02]  /*02d0*/  IMAD.MOV.U32 R11, RZ, RZ, R3 ;  /* 0x000000ffff0b7224 */ /* 0x000fe400078e0003 */
[----:B------:R-:W-:-:S02]  /*02e0*/  IMAD.MOV.U32 R27, RZ, RZ, RZ ;  /* 0x000000ffff1b7224 */ /* 0x000fc400078e00ff */
[----:B------:R-:W-:-:S07]  /*02f0*/  IMAD.U32 R9, RZ, RZ, UR6 ;  /* 0x00000006ff097e24 */ /* 0x000fce000f8e00ff */
.L_x_21:
[----:B------:R-:W0:Y:S02]  /*0300*/  LDC.64 R20, c[0x0][0x390] ;  /* 0x0000e400ff147b82 */ /* 0x000e240000000a00 */
[----:B0-----:R-:W-:-:S05]  /*0310*/  IMAD.WIDE R20, R11, 0x4, R20 ;  /* 0x000000040b147825 */ /* 0x001fca00078e0214 */
[----:B------:R-:W2:Y:S01]  /*0320*/  LDG.E R8, desc[UR8][R20.64] ;  /* 0x0000000814087981 */ /* 0x000ea2000c1e1900 */
[----:B------:R-:W-:-:S05]  /*0330*/  IMAD.WIDE R22, R0, 0x4, R20 ;  /* 0x0000000400167825 */ /* 0x000fca00078e0214 */
[----:B------:R-:W3:Y:S01]  /*0340*/  LDG.E R24, desc[UR8][R22.64] ;  /* 0x0000000816187981 */ /* 0x000ee2000c1e1900 */
[----:B------:R-:W-:-:S05]  /*0350*/  IMAD.WIDE R18, R0, 0x4, R22 ;  /* 0x0000000400127825 */ /* 0x000fca00078e0216 */
[----:B------:R-:W4:Y:S01]  /*0360*/  LDG.E R26, desc[UR8][R18.64] ;  /* 0x00000008121a7981 */ /* 0x000f22000c1e1900 */
[----:B------:R-:W-:-:S05]  /*0370*/  IMAD.WIDE R16, R0, 0x4, R18 ;  /* 0x0000000400107825 */ /* 0x000fca00078e0212 */
[----:B------:R0:W4:Y:S02]  /*0380*/  LDG.E R28, desc[UR8][R16.64] ;  /* 0x00000008101c7981 */ /* 0x000124000c1e1900 */
[----:B0-----:R-:W-:-:S05]  /*0390*/  IMAD.WIDE R16, R0, 0x4, R16 ;  /* 0x0000000400107825 */ /* 0x001fca00078e0210 */
[----:B------:R-:W4:Y:S01]  /*03a0*/  LDG.E R29, desc[UR8][R16.64] ;  /* 0x00000008101d7981 */ /* 0x000f22000c1e1900 */
[----:B------:R-:W-:-:S04]  /*03b0*/  IMAD.WIDE R18, R0, 0x4, R16 ;  /* 0x0000000400127825 */ /* 0x000fc800078e0210 */
[C---:B------:R-:W-:Y:S01]  /*03c0*/  IMAD.WIDE R20, R0.reuse, 0x4, R18 ;  /* 0x0000000400147825 */ /* 0x040fe200078e0212 */
[----:B------:R0:W4:Y:S03]  /*03d0*/  LDG.E R16, desc[UR8][R18.64] ;  /* 0x0000000812107981 */ /* 0x000126000c1e1900 */
[----:B------:R-:W-:Y:S01]  /*03e0*/  IMAD.WIDE R22, R0, 0x4, R20 ;  /* 0x0000000400167825 */ /* 0x000fe200078e0214 */
[----:B------:R1:W4:Y:S05]  /*03f0*/  LDG.E R17, desc[UR8][R20.64] ;  /* 0x0000000814117981 */ /* 0x00032a000c1e1900 */
[----:B------:R-:W4:Y:S01]  /*0400*/  LDG.E R22, desc[UR8][R22.64] ;  /* 0x0000000816167981 */ /* 0x000f22000c1e1900 */
[C---:B------:R-:W-:Y:S01]  /*0410*/  ISETP.NE.AND P0, PT, R6.reuse, -0x3, PT ;  /* 0xfffffffd0600780c */ /* 0x040fe20003f05270 */
[----:B0-----:R-:W-:Y:S01]  /*0420*/  IMAD.MOV.U32 R18, RZ, RZ, R10 ;  /* 0x000000ffff127224 */ /* 0x001fe200078e000a */
[C---:B------:R-:W-:Y:S01]  /*0430*/  ISETP.NE.AND P1, PT, R6.reuse, -0x2, PT ;  /* 0xfffffffe0600780c */ /* 0x040fe20003f25270 */
[----:B------:R-:W-:Y:S01]  /*0440*/  UIADD3 UR7, UPT, UPT, UR7, 0x8, URZ ;  /* 0x0000000807077890 */ /* 0x000fe2000fffe0ff */
[----:B------:R-:W-:Y:S01]  /*0450*/  ISETP.NE.AND P4, PT, R6, -0x1, PT ;  /* 0xffffffff0600780c */ /* 0x000fe20003f85270 */
[----:B------:R-:W-:Y:S01]  /*0460*/  IMAD R11, R0, 0x8, R11 ;  /* 0x00000008000b7824 */ /* 0x000fe200078e020b */
[----:B------:R-:W-:Y:S01]  /*0470*/  ISETP.NE.AND P6, PT, R6, RZ, PT ;  /* 0x000000ff0600720c */ /* 0x000fe20003fc5270 */
[----:B------:R-:W-:Y:S01]  /*0480*/  UISETP.NE.AND UP1, UPT, UR7, URZ, UPT ;  /* 0x000000ff0700728c */ /* 0x000fe2000bf25270 */
[----:B--2---:R-:W0:Y:S08]  /*0490*/  F2I.TRUNC.NTZ R8, R8 ;  /* 0x0000000800087305 */ /* 0x004e30000020f100 */
[----:B---3--:R-:W2:Y:S01]  /*04a0*/  F2I.TRUNC.NTZ R24, R24 ;  /* 0x0000001800187305 */ /* 0x008ea2000020f100 */
[----:B0-----:R-:W-:-:S07]  /*04b0*/  I2FP.F32.S32 R10, R8 ;  /* 0x00000008000a7245 */ /* 0x001fce0000201400 */
[----:B----4-:R-:W0:Y:S01]  /*04c0*/  F2I.TRUNC.NTZ R26, R26 ;  /* 0x0000001a001a7305 */ /* 0x010e22000020f100 */
[CC--:B------:R-:W-:Y:S02]  /*04d0*/  ISETP.GT.AND P2, PT, R8.reuse, R25.reuse, PT ;  /* 0x000000190800720c */ /* 0x0c0fe40003f44270 */
[----:B------:R-:W-:Y:S01]  /*04e0*/  VIMNMX R25, PT, PT, R8, R25, !PT ;  /* 0x0000001908197248 */ /* 0x000fe20007fe0100 */
[----:B------:R-:W-:Y:S01]  /*04f0*/  @P0 FADD R18, R10, R18 ;  /* 0x000000120a120221 */ /* 0x000fe20000000000 */
[----:B--2---:R-:W-:-:S03]  /*0500*/  I2FP.F32.S32 R8, R24 ;  /* 0x0000001800087245 */ /* 0x004fc60000201400 */
[----:B------:R-:W2:Y:S01]  /*0510*/  F2I.TRUNC.NTZ R28, R28 ;  /* 0x0000001c001c7305 */ /* 0x000ea2000020f100 */
[----:B------:R-:W-:Y:S02]  /*0520*/  VIMNMX R19, PT, PT, R25, R24, !PT ;  /* 0x0000001819137248 */ /* 0x000fe40007fe0100 */
[----:B------:R-:W-:Y:S01]  /*0530*/  ISETP.GT.AND P3, PT, R24, R25, PT ;  /* 0x000000191800720c */ /* 0x000fe20003f64270 */
[----:B-1----:R-:W-:Y:S01]  /*0540*/  FADD R21, R18, R8 ;  /* 0x0000000812157221 */ /* 0x002fe20000000000 */
[----:B------:R-:W-:Y:S01]  /*0550*/  @P1 FSEL R8, R10, R7, !P0 ;  /* 0x000000070a081208 */ /* 0x000fe20004000000 */
[----:B------:R-:W-:Y:S01]  /*0560*/  @P2 VIADD R27, R5, 0xfffffffd ;  /* 0xfffffffd051b2836 */ /* 0x000fe20000000000 */
[----:B0-----:R-:W-:Y:S01]  /*0570*/  ISETP.GT.AND P5, PT, R26, R19, PT ;  /* 0x000000131a00720c */ /* 0x001fe20003fa4270 */
[----:B------:R-:W0:Y:S01]  /*0580*/  F2I.TRUNC.NTZ R29, R29 ;  /* 0x0000001d001d7305 */ /* 0x000e22000020f100 */
[----:B------:R-:W-:Y:S02]  /*0590*/  FSEL R21, R18, R21, !P1 ;  /* 0x0000001512157208 */ /* 0x000fe40004800000 */
[----:B------:R-:W-:-:S02]  /*05a0*/  I2FP.F32.S32 R18, R26 ;  /* 0x0000001a00127245 */ /* 0x000fc40000201400 */
[----:B------:R-:W-:Y:S02]  /*05b0*/  VIMNMX R19, PT, PT, R19, R26, !PT ;  /* 0x0000001a13137248 */ /* 0x000fe40007fe0100 */
[-C--:B--2---:R-:W-:Y:S01]  /*05c0*/  I2FP.F32.S32 R10, R28.reuse ;  /* 0x0000001c000a7245 */ /* 0x084fe20000201400 */
[----:B------:R-:W-:Y:S01]  /*05d0*/  @P4 FADD R21, R21, R18 ;  /* 0x0000001215154221 */ /* 0x000fe20000000000 */
[----:B------:R-:W-:Y:S01]  /*05e0*/  ISETP.NE.AND P0, PT, R6, 0x1, PT ;  /* 0x000000010600780c */ /* 0x000fe20003f05270 */
[----:B------:R-:W1:Y:S01]  /*05f0*/  F2I.TRUNC.NTZ R16, R16 ;  /* 0x0000001000107305 */ /* 0x000e62000020f100 */
[----:B------:R-:W-:Y:S01]  /*0600*/  ISETP.GT.AND P1, PT, R28, R19, PT ;  /* 0x000000131c00720c */ /* 0x000fe20003f24270 */
[----:B------:R-:W-:Y:S01]  /*0610*/  FADD R20, R21, R10 ;  /* 0x0000000a15147221 */ /* 0x000fe20000000000 */
[----:B------:R-:W-:Y:S01]  /*0620*/  VIMNMX R28, PT, PT, R19, R28, !PT ;  /* 0x0000001c131c7248 */ /* 0x000fe20007fe0100 */
[C---:B------:R-:W-:Y:S01]  /*0630*/  @P3 VIADD R27, R5.reuse, 0xfffffffe ;  /* 0xfffffffe051b3836 */ /* 0x040fe20000000000 */
[----:B0-----:R-:W-:Y:S01]  /*0640*/  I2FP.F32.S32 R19, R29 ;  /* 0x0000001d00137245 */ /* 0x001fe20000201400 */
[----:B------:R-:W-:Y:S01]  /*0650*/  @P5 VIADD R27, R5, 0xffffffff ;  /* 0xffffffff051b5836 */ /* 0x000fe20000000000 */
[----:B------:R-:W-:Y:S01]  /*0660*/  ISETP.GT.AND P2, PT, R29, R28, PT ;  /* 0x0000001c1d00720c */ /* 0x000fe20003f44270 */
[----:B------:R-:W0:Y:S01]  /*0670*/  F2I.TRUNC.NTZ R17, R17 ;  /* 0x0000001100117305 */ /* 0x000e22000020f100 */
[----:B------:R-:W-:-:S02]  /*0680*/  FSEL R20, R21, R20, !P6 ;  /* 0x0000001415147208 */ /* 0x000fc40007000000 */
[----:B------:R-:W-:Y:S02]  /*0690*/  VIMNMX R29, PT, PT, R28, R29, !PT ;  /* 0x0000001d1c1d7248 */ /* 0x000fe40007fe0100 */
[----:B------:R-:W-:Y:S01]  /*06a0*/  @P6 FSEL R10, R18, R8, !P4 ;  /* 0x00000008120a6208 */ /* 0x000fe20006000000 */
[----:B------:R-:W-:Y:S01]  /*06b0*/  @P0 FADD R20, R20, R19 ;  /* 0x0000001314140221 */ /* 0x000fe20000000000 */
[-C--:B-1----:R-:W-:Y:S01]  /*06c0*/  I2FP.F32.S32 R8, R16.reuse ;  /* 0x0000001000087245 */ /* 0x082fe20000201400 */
[----:B------:R-:W1:Y:S01]  /*06d0*/  F2I.TRUNC.NTZ R25, R22 ;  /* 0x0000001600197305 */ /* 0x000e62000020f100 */
[----:B------:R-:W-:Y:S02]  /*06e0*/  ISETP.GT.AND P6, PT, R16, R29, PT ;  /* 0x0000001d1000720c */ /* 0x000fe40003fc4270 */
[----:B------:R-:W-:Y:S01]  /*06f0*/  VIMNMX R16, PT, PT, R29, R16, !PT ;  /* 0x000000101d107248 */ /* 0x000fe20007fe0100 */
[----:B------:R-:W-:Y:S01]  /*0700*/  FADD R7, R20, R8 ;  /* 0x0000000814077221 */ /* 0x000fe20000000000 */
[----:B------:R-:W-:-:S02]  /*0710*/  ISETP.NE.AND P4, PT, R6, 0x3, PT ;  /* 0x000000030600780c */ /* 0x000fc40003f85270 */
[C---:B------:R-:W-:Y:S01]  /*0720*/  SEL R27, R5.reuse, R27, P1 ;  /* 0x0000001b051b7207 */ /* 0x040fe20000800000 */
[----:B------:R-:W-:Y:S01]  /*0730*/  @P2 VIADD R27, R5, 0x1 ;  /* 0x00000001051b2836 */ /* 0x000fe20000000000 */
[----:B------:R-:W-:Y:S02]  /*0740*/  ISETP.NE.AND P3, PT, R6, 0x2, PT ;  /* 0x000000020600780c */ /* 0x000fe40003f65270 */
[----:B0-----:R-:W-:Y:S02]  /*0750*/  ISETP.GT.AND P1, PT, R17, R16, PT ;  /* 0x000000101100720c */ /* 0x001fe40003f24270 */
[----:B------:R-:W-:Y:S01]  /*0760*/  VIMNMX R16, PT, PT, R16, R17, !PT ;  /* 0x0000001110107248 */ /* 0x000fe20007fe0100 */
[----:B------:R-:W-:Y:S01]  /*0770*/  @P6 VIADD R27, R5, 0x2 ;  /* 0x00000002051b6836 */ /* 0x000fe20000000000 */
[----:B------:R-:W-:Y:S02]  /*0780*/  FSEL R20, R20, R7, !P3 ;  /* 0x0000000714147208 */ /* 0x000fe40005800000 */
[----:B------:R-:W-:-:S02]  /*0790*/  I2FP.F32.S32 R17, R17 ;  /* 0x0000001100117245 */ /* 0x000fc40000201400 */
[----:B-1----:R-:W-:Y:S02]  /*07a0*/  ISETP.GT.AND P2, PT, R25, R16, PT ;  /* 0x000000101900720c */ /* 0x002fe40003f44270 */
[----:B------:R-:W-:Y:S01]  /*07b0*/  ISETP.NE.AND P5, PT, R6, 0x4, PT ;  /* 0x000000040600780c */ /* 0x000fe20003fa5270 */
[----:B------:R-:W-:Y:S01]  /*07c0*/  @P4 FADD R20, R20, R17 ;  /* 0x0000001114144221 */ /* 0x000fe20000000000 */
[-C--:B------:R-:W-:Y:S01]  /*07d0*/  I2FP.F32.S32 R7, R25.reuse ;  /* 0x0000001900077245 */ /* 0x080fe20000201400 */
[----:B------:R-:W-:Y:S01]  /*07e0*/  @P1 VIADD R27, R5, 0x3 ;  /* 0x00000003051b1836 */ /* 0x000fe20000000000 */
[----:B------:R-:W-:Y:S01]  /*07f0*/  @P3 FSEL R8, R19, R10, !P0 ;  /* 0x0000000a13083208 */ /* 0x000fe20004000000 */
[----:B------:R-:W-:Y:S01]  /*0800*/  VIADD R6, R6, 0xfffffff8 ;  /* 0xfffffff806067836 */ /* 0x000fe20000000000 */
[----:B------:R-:W-:Y:S01]  /*0810*/  VIMNMX R25, PT, PT, R16, R25, !PT ;  /* 0x0000001910197248 */ /* 0x000fe20007fe0100 */
[----:B------:R-:W-:-:S04]  /*0820*/  FADD R19, R20, R7 ;  /* 0x0000000714137221 */ /* 0x000fc80000000000 */
[C---:B------:R-:W-:Y:S01]  /*0830*/  @P2 VIADD R27, R5.reuse, 0x4 ;  /* 0x00000004051b2836 */ /* 0x040fe20000000000 */
[----:B------:R-:W-:Y:S01]  /*0840*/  FSEL R10, R20, R19, !P5 ;  /* 0x00000013140a7208 */ /* 0x000fe20006800000 */
[----:B------:R-:W-:Y:S01]  /*0850*/  VIADD R5, R5, 0x8 ;  /* 0x0000000805057836 */ /* 0x000fe20000000000 */
[----:B------:R-:W-:Y:S01]  /*0860*/  @P5 FSEL R7, R17, R8, !P4 ;  /* 0x0000000811075208 */ /* 0x000fe20006000000 */
[----:B------:R-:W-:Y:S06]  /*0870*/  BRA.U UP1, `(.L_x_21) ;  /* 0xfffffff901a07547 */ /* 0x000fec000b83ffff */
.L_x_20:
[----:B------:R-:W-:Y:S05]  /*0880*/  BRA.U !UP0, `(.L_x_22) ;  /* 0x0000000508747547 */ /* 0x000fea000b800000 */
[----:B------:R-:W-:Y:S02]  /*0890*/  UISETP.GE.U32.AND UP0, UPT, UR5, 0x4, UPT ;  /* 0x000000040500788c */ /* 0x000fe4000bf06070 */
[----:B------:R-:W-:-:S04]  /*08a0*/  ULOP3.LUT UR6, UR4, 0x3, URZ, 0xc0, !UPT ;  /* 0x0000000304067892 */ /* 0x000fc8000f8ec0ff */
[----:B------:R-:W-:-:S03]  /*08b0*/  UISETP.NE.AND UP1, UPT, UR6, URZ, UPT ;  /* 0x000000ff0600728c */ /* 0x000fc6000bf25270 */
[----:B------:R-:W-:Y:S08]  /*08c0*/  BRA.U !UP0, `(.L_x_23) ;  /* 0x0000000108b47547 */ /* 0x000ff0000b800000 */
[----:B------:R-:W0:Y:S01]  /*08d0*/  LDC.64 R20, c[0x0][0x390] ;  /* 0x0000e400ff147b82 */ /* 0x000e220000000a00 */
[----:B------:R-:W-:-:S04]  /*08e0*/  IMAD R5, R0, R9, R3 ;  /* 0x0000000900057224 */ /* 0x000fc800078e0203 */
[----:B0-----:R-:W-:-:S05]  /*08f0*/  IMAD.WIDE R20, R5, 0x4, R20 ;  /* 0x0000000405147825 */ /* 0x001fca00078e0214 */
[----:B------:R0:W2:Y:S01]  /*0900*/  LDG.E R6, desc[UR8][R20.64] ;  /* 0x0000000814067981 */ /* 0x0000a2000c1e1900 */
[----:B------:R-:W-:-:S05]  /*0910*/  IMAD.WIDE R22, R0, 0x4, R20 ;  /* 0x0000000400167825 */ /* 0x000fca00078e0214 */
[----:B------:R-:W3:Y:S01]  /*0920*/  LDG.E R24, desc[UR8][R22.64] ;  /* 0x0000000816187981 */ /* 0x000ee2000c1e1900 */
[----:B------:R-:W-:-:S05]  /*0930*/  IMAD.WIDE R16, R0, 0x4, R22 ;  /* 0x0000000400107825 */ /* 0x000fca00078e0216 */
[----:B------:R-:W4:Y:S01]  /*0940*/  LDG.E R26, desc[UR8][R16.64] ;  /* 0x00000008101a7981 */ /* 0x000f22000c1e1900 */
[----:B------:R-:W-:-:S05]  /*0950*/  IMAD.WIDE R18, R0, 0x4, R16 ;  /* 0x0000000400127825 */ /* 0x000fca00078e0210 */
[----:B------:R-:W4:Y:S01]  /*0960*/  LDG.E R8, desc[UR8][R18.64] ;  /* 0x0000000812087981 */ /* 0x000f22000c1e1900 */
[C---:B------:R-:W-:Y:S02]  /*0970*/  VIADD R5, R9.reuse, 0x1 ;  /* 0x0000000109057836 */ /* 0x040fe40000000000 */
[C---:B------:R-:W-:Y:S02]  /*0980*/  VIADD R11, R9.reuse, 0x2 ;  /* 0x00000002090b7836 */ /* 0x040fe40000000000 */
[----:B0-----:R-:W-:Y:S01]  /*0990*/  VIADD R20, R9, 0x3 ;  /* 0x0000000309147836 */ /* 0x001fe20000000000 */
[-C--:B------:R-:W-:Y:S01]  /*09a0*/  ISETP.NE.AND P4, PT, R5, R4.reuse, PT ;  /* 0x000000040500720c */ /* 0x080fe20003f85270 */
[----:B------:R-:W-:Y:S01]  /*09b0*/  VIADD R9, R9, 0x4 ;  /* 0x0000000409097836 */ /* 0x000fe20000000000 */
[-C--:B------:R-:W-:Y:S02]  /*09c0*/  ISETP.NE.AND P5, PT, R11, R4.reuse, PT ;  /* 0x000000040b00720c */ /* 0x080fe40003fa5270 */
[----:B------:R-:W-:-:S02]  /*09d0*/  ISETP.NE.AND P0, PT, R20, R4, PT ;  /* 0x000000041400720c */ /* 0x000fc40003f05270 */
[----:B------:R-:W-:Y:S01]  /*09e0*/  ISETP.NE.AND P1, PT, R9, R4, PT ;  /* 0x000000040900720c */ /* 0x000fe20003f25270 */
[----:B--2---:R-:W0:Y:S08]  /*09f0*/  F2I.TRUNC.NTZ R6, R6 ;  /* 0x0000000600067305 */ /* 0x004e30000020f100 */
[----:B---3--:R-:W1:Y:S01]  /*0a00*/  F2I.TRUNC.NTZ R29, R24 ;  /* 0x00000018001d7305 */ /* 0x008e62000020f100 */
[----:B0-----:R-:W-:-:S07]  /*0a10*/  I2FP.F32.S32 R21, R6 ;  /* 0x0000000600157245 */ /* 0x001fce0000201400 */
[----:B----4-:R-:W0:Y:S01]  /*0a20*/  F2I.TRUNC.NTZ R26, R26 ;  /* 0x0000001a001a7305 */ /* 0x010e22000020f100 */
[----:B------:R-:W-:Y:S02]  /*0a30*/  VIMNMX R16, PT, PT, R25, R6, !PT ;  /* 0x0000000619107248 */ /* 0x000fe40007fe0100 */
[----:B------:R-:W-:Y:S01]  /*0a40*/  ISETP.GT.AND P2, PT, R6, R25, PT ;  /* 0x000000190600720c */ /* 0x000fe20003f44270 */
[----:B------:R-:W-:Y:S01]  /*0a50*/  @P4 FADD R10, R10, R21 ;  /* 0x000000150a0a4221 */ /* 0x000fe20000000000 */
[----:B-1----:R-:W-:-:S03]  /*0a60*/  I2FP.F32.S32 R17, R29 ;  /* 0x0000001d00117245 */ /* 0x002fc60000201400 */
[----:B------:R-:W1:Y:S01]  /*0a70*/  F2I.TRUNC.NTZ R8, R8 ;  /* 0x0000000800087305 */ /* 0x000e62000020f100 */
[----:B------:R-:W-:Y:S02]  /*0a80*/  ISETP.GT.AND P3, PT, R29, R16, PT ;  /* 0x000000101d00720c */ /* 0x000fe40003f64270 */
[----:B------:R-:W-:Y:S01]  /*0a90*/  VIMNMX R16, PT, PT, R16, R29, !PT ;  /* 0x0000001d10107248 */ /* 0x000fe20007fe0100 */
[C---:B------:R-:W-:Y:S01]  /*0aa0*/  FADD R19, R10.reuse, R17 ;  /* 0x000000110a137221 */ /* 0x040fe20000000000 */
[----:B------:R-:W-:Y:S02]  /*0ab0*/  @P5 FSEL R17, R21, R7, !P4 ;  /* 0x0000000715115208 */ /* 0x000fe40006000000 */
[-C--:B0-----:R-:W-:Y:S02]  /*0ac0*/  I2FP.F32.S32 R18, R26.reuse ;  /* 0x0000001a00127245 */ /* 0x081fe40000201400 */
[----:B------:R-:W-:Y:S02]  /*0ad0*/  FSEL R10, R10, R19, !P5 ;  /* 0x000000130a0a7208 */ /* 0x000fe40006800000 */
[----:B------:R-:W-:-:S03]  /*0ae0*/  VIMNMX R25, PT, PT, R16, R26, !PT ;  /* 0x0000001a10197248 */ /* 0x000fc60007fe0100 */
[----:B------:R-:W-:Y:S01]  /*0af0*/  @P0 FADD R10, R10, R18 ;  /* 0x000000120a0a0221 */ /* 0x000fe20000000000 */
[----:B-1----:R-:W-:Y:S02]  /*0b00*/  I2FP.F32.S32 R7, R8 ;  /* 0x0000000800077245 */ /* 0x002fe40000201400 */
[----:B------:R-:W-:Y:S02]  /*0b10*/  @!P3 SEL R11, R5, R27, P2 ;  /* 0x0000001b050bb207 */ /* 0x000fe40001000000 */
[----:B------:R-:W-:Y:S01]  /*0b20*/  ISETP.GT.AND P2, PT, R26, R16, PT ;  /* 0x000000101a00720c */ /* 0x000fe20003f44270 */
[----:B------:R-:W-:Y:S01]  /*0b30*/  FADD R5, R10, R7 ;  /* 0x000000070a057221 */ /* 0x000fe20000000000 */
[----:B------:R-:W-:Y:S02]  /*0b40*/  ISETP.GT.AND P3, PT, R8, R25, PT ;  /* 0x000000190800720c */ /* 0x000fe40003f64270 */
[----:B------:R-:W-:Y:S02]  /*0b50*/  SEL R20, R20, R11, P2 ;  /* 0x0000000b14147207 */ /* 0x000fe40001000000 */
[----:B------:R-:W-:-:S02]  /*0b60*/  VIMNMX R25, PT, PT, R25, R8, !PT ;  /* 0x0000000819197248 */ /* 0x000fc40007fe0100 */
[----:B------:R-:W-:Y:S02]  /*0b70*/  @P1 FSEL R7, R18, R17, !P0 ;  /* 0x0000001112071208 */ /* 0x000fe40004000000 */
[----:B------:R-:W-:Y:S02]  /*0b80*/  FSEL R10, R10, R5, !P1 ;  /* 0x000000050a0a7208 */ /* 0x000fe40004800000 */
[----:B------:R-:W-:-:S07]  /*0b90*/  SEL R27, R9, R20, P3 ;  /* 0x00000014091b7207 */ /* 0x000fce0001800000 */
.L_x_23:
[----:B------:R-:W-:Y:S05]  /*0ba0*/  BRA.U !UP1, `(.L_x_22) ;  /* 0x0000000109ac7547 */ /* 0x000fea000b800000 */
[----:B------:R-:W-:Y:S02]  /*0bb0*/  UISETP.NE.AND UP0, UPT, UR6, 0x1, UPT ;  /* 0x000000010600788c */ /* 0x000fe4000bf05270 */
[----:B------:R-:W-:-:S04]  /*0bc0*/  ULOP3.LUT UR4, UR4, 0x1, URZ, 0xc0, !UPT ;  /* 0x0000000104047892 */ /* 0x000fc8000f8ec0ff */
[----:B------:R-:W-:-:S03]  /*0bd0*/  UISETP.NE.U32.AND UP1, UPT, UR4, 0x1, UPT ;  /* 0x000000010400788c */ /* 0x000fc6000bf25070 */
[----:B------:R-:W-:Y:S08]  /*0be0*/  BRA.U !UP0, `(.L_x_24) ;  /* 0x0000000108647547 */ /* 0x000ff0000b800000 */
[----:B------:R-:W0:Y:S01]  /*0bf0*/  LDC.64 R16, c[0x0][0x390] ;  /* 0x0000e400ff107b82 */ /* 0x000e220000000a00 */
[----:B------:R-:W-:-:S04]  /*0c00*/  IMAD R5, R0, R9, R3 ;  /* 0x0000000900057224 */ /* 0x000fc800078e0203 */
[----:B0-----:R-:W-:-:S04]  /*0c10*/  IMAD.WIDE R16, R5, 0x4, R16 ;  /* 0x0000000405107825 */ /* 0x001fc800078e0210 */
[----:B------:R-:W-:Y:S02]  /*0c20*/  IMAD.WIDE R18, R0, 0x4, R16 ;  /* 0x0000000400127825 */ /* 0x000fe400078e0210 */
[----:B------:R-:W2:Y:S04]  /*0c30*/  LDG.E R16, desc[UR8][R16.64] ;  /* 0x0000000810107981 */ /* 0x000ea8000c1e1900 */
[----:B------:R-:W3:Y:S01]  /*0c40*/  LDG.E R18, desc[UR8][R18.64] ;  /* 0x0000000812127981 */ /* 0x000ee2000c1e1900 */
[C---:B------:R-:W-:Y:S02]  /*0c50*/  VIADD R5, R9.reuse, 0x1 ;  /* 0x0000000109057836 */ /* 0x040fe40000000000 */
[----:B------:R-:W-:-:S03]  /*0c60*/  VIADD R9, R9, 0x2 ;  /* 0x0000000209097836 */ /* 0x000fc60000000000 */
[-C--:B------:R-:W-:Y:S02]  /*0c70*/  ISETP.NE.AND P0, PT, R5, R4.reuse, PT ;  /* 0x000000040500720c */ /* 0x080fe40003f05270 */
[----:B------:R-:W-:Y:S01]  /*0c80*/  ISETP.NE.AND P2, PT, R9, R4, PT ;  /* 0x000000040900720c */ /* 0x000fe20003f45270 */
[----:B--2---:R-:W0:Y:S08]  /*0c90*/  F2I.TRUNC.NTZ R6, R16 ;  /* 0x0000001000067305 */ /* 0x004e30000020f100 */
[----:B---3--:R-:W1:Y:S01]  /*0ca0*/  F2I.TRUNC.NTZ R20, R18 ;  /* 0x0000001200147305 */ /* 0x008e62000020f100 */
[----:B0-----:R-:W-:-:S02]  /*0cb0*/  I2FP.F32.S32 R8, R6 ;  /* 0x0000000600087245 */ /* 0x001fc40000201400 */
[----:B------:R-:W-:Y:S02]  /*0cc0*/  VIMNMX R11, PT, PT, R25, R6, !PT ;  /* 0x00000006190b7248 */ /* 0x000fe40007fe0100 */
[----:B------:R-:W-:Y:S01]  /*0cd0*/  ISETP.GT.AND P1, PT, R6, R25, PT ;  /* 0x000000190600720c */ /* 0x000fe20003f24270 */
[----:B------:R-:W-:Y:S01]  /*0ce0*/  @P0 FADD R10, R10, R8 ;  /* 0x000000080a0a0221 */ /* 0x000fe20000000000 */
[----:B-1----:R-:W-:Y:S02]  /*0cf0*/  I2FP.F32.S32 R21, R20 ;  /* 0x0000001400157245 */ /* 0x002fe40000201400 */
[----:B------:R-:W-:Y:S02]  /*0d00*/  ISETP.GT.AND P3, PT, R20, R11, PT ;  /* 0x0000000b1400720c */ /* 0x000fe40003f64270 */
[----:B------:R-:W-:Y:S01]  /*0d10*/  SEL R6, R5, R27, P1 ;  /* 0x0000001b05067207 */ /* 0x000fe20000800000 */
[----:B------:R-:W-:Y:S01]  /*0d20*/  FADD R17, R10, R21 ;  /* 0x000000150a117221 */ /* 0x000fe20000000000 */
[----:B------:R-:W-:-:S02]  /*0d30*/  @P2 FSEL R21, R8, R7, !P0 ;  /* 0x0000000708152208 */ /* 0x000fc40004000000 */
[----:B------:R-:W-:Y:S02]  /*0d40*/  VIMNMX R25, PT, PT, R11, R20, !PT ;  /* 0x000000140b197248 */ /* 0x000fe40007fe0100 */
[----:B------:R-:W-:Y:S01]  /*0d50*/  FSEL R10, R10, R17, !P2 ;  /* 0x000000110a0a7208 */ /* 0x000fe20005000000 */
[----:B------:R-:W-:Y:S01]  /*0d60*/  IMAD.MOV.U32 R7, RZ, RZ, R21 ;  /* 0x000000ffff077224 */ /* 0x000fe200078e0015 */
[----:B------:R-:W-:-:S07]  /*0d70*/  SEL R27, R9, R6, P3 ;  /* 0x00000006091b7207 */ /* 0x000fce0001800000 */
.L_x_24:
[----:B------:R-:W-:Y:S05]  /*0d80*/  BRA.U UP1, `(.L_x_22) ;  /* 0x0000000101347547 */ /* 0x000fea000b800000 */
[----:B------:R-:W0:Y:S01]  /*0d90*/  LDC.64 R16, c[0x0][0x390] ;  /* 0x0000e400ff107b82 */ /* 0x000e220000000a00 */
[----:B------:R-:W-:-:S04]  /*0da0*/  IMAD R5, R0, R9, R3 ;  /* 0x0000000900057224 */ /* 0x000fc800078e0203 */
[----:B0-----:R-:W-:-:S06]  /*0db0*/  IMAD.WIDE R16, R5, 0x4, R16 ;  /* 0x0000000405107825 */ /* 0x001fcc00078e0210 */
[----:B------:R-:W2:Y:S01]  /*0dc0*/  LDG.E R16, desc[UR8][R16.64] ;  /* 0x0000000810107981 */ /* 0x000ea2000c1e1900 */
[----:B------:R-:W-:-:S05]  /*0dd0*/  VIADD R9, R9, 0x1 ;  /* 0x0000000109097836 */ /* 0x000fca0000000000 */
[----:B------:R-:W-:Y:S01]  /*0de0*/  ISETP.NE.AND P1, PT, R9, R4, PT ;  /* 0x000000040900720c */ /* 0x000fe20003f25270 */
[----:B--2---:R-:W0:Y:S02]  /*0df0*/  F2I.TRUNC.NTZ R0, R16 ;  /* 0x0000001000007305 */ /* 0x004e24000020f100 */
[----:B0-----:R-:W-:Y:S02]  /*0e00*/  I2FP.F32.S32 R5, R0 ;  /* 0x0000000000057245 */ /* 0x001fe40000201400 */
[----:B------:R-:W-:Y:S02]  /*0e10*/  ISETP.GT.AND P0, PT, R0, R25, PT ;  /* 0x000000190000720c */ /* 0x000fe40003f04270 */
[----:B------:R-:W-:-:S06]  /*0e20*/  FSEL R7, R5, R7, !P1 ;  /* 0x0000000705077208 */ /* 0x000fcc0004800000 */
[----:B------:R-:W-:Y:S01]  /*0e30*/  @P1 FADD R10, R10, R5 ;  /* 0x000000050a0a1221 */ /* 0x000fe20000000000 */
[----:B------:R-:W-:Y:S02]  /*0e40*/  SEL R27, R9, R27, P0 ;  /* 0x0000001b091b7207 */ /* 0x000fe40000000000 */
[----:B------:R-:W-:-:S07]  /*0e50*/  VIMNMX R25, PT, PT, R25, R0, !PT ;  /* 0x0000000019197248 */ /* 0x000fce0007fe0100 */
.L_x_22:
[----:B------:R-:W-:-:S07]  /*0e60*/  I2FP.F32.U32 R25, R25 ;  /* 0x0000001900197245 */ /* 0x000fce0000201000 */
.L_x_19:
[----:B------:R-:W-:Y:S01]  /*0e70*/  ISETP.NE.AND P0, PT, R4, RZ, PT ;  /* 0x000000ff0400720c */ /* 0x000fe20003f05270 */
[----:B------:R-:W-:-:S12]  /*0e80*/  BSSY.RECONVERGENT B0, `(.L_x_25) ;  /* 0x000002a000007945 */ /* 0x000fd80003800200 */
[----:B------:R-:W-:Y:S05]  /*0e90*/  @P0 BRA `(.L_x_26) ;  /* 0x0000000000880947 */ /* 0x000fea0003800000 */
[----:B------:R-:W-:Y:S01]  /*0ea0*/  FSETP.GT.AND P0, PT, R10, RZ, PT ;  /* 0x000000ff0a00720b */ /* 0x000fe20003f04000 */
[----:B------:R-:W-:-:S12]  /*0eb0*/  IMAD.MOV.U32 R4, RZ, RZ, RZ ;  /* 0x000000ffff047224 */ /* 0x000fd800078e00ff */
[----:B------:R-:W-:Y:S05]  /*0ec0*/  @!P0 BRA `(.L_x_27) ;  /* 0x0000000000948947 */ /* 0x000fea0003800000 */
[----:B------:R-:W0:Y:S01]  /*0ed0*/  MUFU.RCP R5, R10 ;  /* 0x0000000a00057308 */ /* 0x000e220000001000 */
[----:B------:R-:W-:Y:S07]  /*0ee0*/  BSSY.RECONVERGENT B1, `(.L_x_28) ;  /* 0x000000b000017945 */ /* 0x000fee0003800200 */
[----:B------:R-:W1:Y:S01]  /*0ef0*/  FCHK P0, R25, R10 ;  /* 0x0000000a19007302 */ /* 0x000e620000000000 */
[----:B0-----:R-:W-:-:S04]  /*0f00*/  FFMA R0, R5, -R10, 1 ;  /* 0x3f80000005007423 */ /* 0x001fc8000000080a */
[----:B------:R-:W-:-:S04]  /*0f10*/  FFMA R0, R5, R0, R5 ;  /* 0x0000000005007223 */ /* 0x000fc80000000005 */
[----:B------:R-:W-:-:S04]  /*0f20*/  FFMA R4, R0, R25, RZ ;  /* 0x0000001900047223 */ /* 0x000fc800000000ff */
[----:B------:R-:W-:-:S04]  /*0f30*/  FFMA R5, R4, -R10, R25 ;  /* 0x8000000a04057223 */ /* 0x000fc80000000019 */
[----:B------:R-:W-:Y:S01]  /*0f40*/  FFMA R0, R0, R5, R4 ;  /* 0x0000000500007223 */ /* 0x000fe20000000004 */
[----:B-1----:R-:W-:Y:S06]  /*0f50*/  @!P0 BRA `(.L_x_29) ;  /* 0x00000000000c8947 */ /* 0x002fec0003800000 */
[----:B------:R-:W-:Y:S01]  /*0f60*/  IMAD.MOV.U32 R0, RZ, RZ, R25 ;  /* 0x000000ffff007224 */ /* 0x000fe200078e0019 */
[----:B------:R-:W-:-:S07]  /*0f70*/  MOV R4, 0xf90 ;  /* 0x00000f9000047802 */ /* 0x000fce0000000f00 */
[----:B-----5:R-:W-:Y:S05]  /*0f80*/  CALL.REL.NOINC `($__internal_0_$__cuda_sm3x_div_rn_noftz_f32_slowpath) ;  /* 0x0000000000807944 */ /* 0x020fea0003c00000 */
.L_x_29:
[----:B------:R-:W-:Y:S05]  /*0f90*/  BSYNC.RECONVERGENT B1 ;  /* 0x0000000000017941 */ /* 0x000fea0003800200 */
.L_x_28:
[----:B------:R-:W0:Y:S01]  /*0fa0*/  S2R R5, SR_LANEID ;  /* 0x0000000000057919 */ /* 0x000e220000000000 */
[----:B------:R-:W-:Y:S01]  /*0fb0*/  VOTEU.ANY UR4, UPT, PT ;  /* 0x0000000000047886 */ /* 0x000fe200038e0100 */
[----:B------:R-:W1:Y:S01]  /*0fc0*/  LDC.64 R6, c[0x0][0x3a0] ;  /* 0x0000e800ff067b82 */ /* 0x000e620000000a00 */
[----:B------:R-:W0:Y:S01]  /*0fd0*/  FLO.U32 R10, UR4 ;  /* 0x00000004000a7d00 */ /* 0x000e2200080e0000 */
[----:B------:R-:W2:Y:S06]  /*0fe0*/  S2R R4, SR_LTMASK ;  /* 0x0000000000047919 */ /* 0x000eac0000003900 */
[----:B------:R-:W3:Y:S01]  /*0ff0*/  LDC.64 R8, c[0x0][0x3a8] ;  /* 0x0000ea00ff087b82 */ /* 0x000ee20000000a00 */
[----:B------:R-:W1:Y:S01]  /*1000*/  POPC R11, UR4 ;  /* 0x00000004000b7d09 */ /* 0x000e620008000000 */
[----:B0-----:R-:W-:-:S13]  /*1010*/  ISETP.EQ.U32.AND P0, PT, R10, R5, PT ;  /* 0x000000050a00720c */ /* 0x001fda0003f02070 */
[----:B-1----:R-:W4:Y:S01]  /*1020*/  @P0 ATOMG.E.ADD.STRONG.GPU PT, R7, desc[UR8][R6.64], R11 ;  /* 0x8000000b060709a8 */ /* 0x002f2200081ef108 */
[----:B--2---:R-:W-:Y:S01]  /*1030*/  LOP3.LUT R16, R4, UR4, RZ, 0xc0, !PT ;  /* 0x0000000404107c12 */ /* 0x004fe2000f8ec0ff */
[----:B-----5:R-:W-:Y:S01]  /*1040*/  FFMA R2, R2, R0, R25 ;  /* 0x0000000002027223 */ /* 0x020fe20000000019 */
[----:B------:R-:W-:-:S04]  /*1050*/  IMAD.MOV.U32 R4, RZ, RZ, R27 ;  /* 0x000000ffff047224 */ /* 0x000fc800078e001b */
[----:B------:R-:W0:Y:S01]  /*1060*/  POPC R16, R16 ;  /* 0x0000001000107309 */ /* 0x000e220000000000 */
[----:B----4-:R-:W0:Y:S02]  /*1070*/  SHFL.IDX PT, R5, R7, R10, 0x1f ;  /* 0x00001f0a07057589 */ /* 0x010e2400000e0000 */
[----:B0-----:R-:W-:-:S04]  /*1080*/  IMAD.IADD R5, R5, 0x1, R16 ;  /* 0x0000000105057824 */ /* 0x001fc800078e0210 */
[----:B---3--:R-:W-:-:S05]  /*1090*/  IMAD.WIDE R8, R5, 0x4, R8 ;  /* 0x0000000405087825 */ /* 0x008fca00078e0208 */
[----:B------:R0:W-:Y:S01]  /*10a0*/  STG.E desc[UR8][R8.64], R3 ;  /* 0x0000000308007986 */ /* 0x0001e2000c101908 */
[----:B------:R-:W-:Y:S05]  /*10b0*/  BRA `(.L_x_27) ;  /* 0x0000000000187947 */ /* 0x000fea0003800000 */
.L_x_26:
[----:B-----5:R-:W-:-:S05]  /*10c0*/  FADD R7, R2, R7 ;  /* 0x0000000702077221 */ /* 0x020fca0000000000 */
[C---:B------:R-:W-:Y:S01]  /*10d0*/  FSETP.GEU.AND P0, PT, R7.reuse, R10, PT ;  /* 0x0000000a0700720b */ /* 0x040fe20003f0e000 */
[----:B------:R-:W-:-:S12]  /*10e0*/  FADD R10, R7, -R10 ;  /* 0x8000000a070a7221 */ /* 0x000fd80000000000 */
[----:B------:R-:W-:Y:S01]  /*10f0*/  @!P0 FADD R2, |R10|, -RZ ;  /* 0x800000ff0a028221 */ /* 0x000fe20000000200 */
[----:B------:R-:W-:Y:S02]  /*1100*/  @!P0 IMAD.MOV.U32 R4, RZ, RZ, RZ ;  /* 0x000000ffff048224 */ /* 0x000fe400078e00ff */
[----:B------:R-:W-:-:S07]  /*1110*/  @P0 IMAD.MOV.U32 R2, RZ, RZ, R10 ;  /* 0x000000ffff020224 */ /* 0x000fce00078e000a */
.L_x_27:
[----:B------:R-:W-:Y:S05]  /*1120*/  BSYNC.RECONVERGENT B0 ;  /* 0x0000000000007941 */ /* 0x000fea0003800200 */
.L_x_25:
[C---:B-----5:R-:W-:Y:S02]  /*1130*/  FSETP.GEU.AND P0, PT, R2.reuse, 0.20000000298023223877, PT ;  /* 0x3e4ccccd0200780b */ /* 0x060fe40003f0e000 */
[----:B------:R-:W-:Y:S02]  /*1140*/  FMNMX.NAN R5, R2, 1, PT ;  /* 0x3f80000002057809 */ /* 0x000fe40003820000 */
[----:B0-----:R-:W-:-:S03]  /*1150*/  SEL R3, R4, RZ, P0 ;  /* 0x000000ff04037207 */ /* 0x001fc60000000000 */
[----:B------:R-:W-:Y:S04]  /*1160*/  STG.E desc[UR8][R14.64], R5 ;  /* 0x000000050e007986 */ /* 0x000fe8000c101908 */
[----:B------:R-:W-:Y:S01]  /*1170*/  STG.E desc[UR8][R12.64], R3 ;  /* 0x000000030c007986 */ /* 0x000fe2000c101908 */
[----:B------:R-:W-:Y:S05]  /*1180*/  EXIT ;  /* 0x000000000000794d */ /* 0x000fea0003800000 */
        .weak           $__internal_0_$__cuda_sm3x_div_rn_noftz_f32_slowpath
        .type           $__internal_0_$__cuda_sm3x_div_rn_noftz_f32_slowpath,@function
        .size           $__internal_0_$__cuda_sm3x_div_rn_noftz_f32_slowpath,(.L_x_54 - $__internal_0_$__cuda_sm3x_div_rn_noftz_f32_slowpath)
$__internal_0_$__cuda_sm3x_div_rn_noftz_f32_slowpath:
[----:B------:R-:W-:Y:S01]  /*1190*/  SHF.R.U32.HI R6, RZ, 0x17, R10 ;  /* 0x00000017ff067819 */ /* 0x000fe2000001160a */
[----:B------:R-:W-:Y:S01]  /*11a0*/  BSSY.RECONVERGENT B2, `(.L_x_30) ;  /* 0x0000062000027945 */ /* 0x000fe20003800200 */
[----:B------:R-:W-:Y:S02]  /*11b0*/  SHF.R.U32.HI R5, RZ, 0x17, R0 ;  /* 0x00000017ff057819 */ /* 0x000fe40000011600 */
[----:B------:R-:W-:Y:S02]  /*11c0*/  LOP3.LUT R6, R6, 0xff, RZ, 0xc0, !PT ;  /* 0x000000ff06067812 */ /* 0x000fe400078ec0ff */
[----:B------:R-:W-:-:S03]  /*11d0*/  LOP3.LUT R11, R5, 0xff, RZ, 0xc0, !PT ;  /* 0x000000ff050b7812 */ /* 0x000fc600078ec0ff */
[----:B------:R-:W-:Y:S02]  /*11e0*/  VIADD R8, R6, 0xffffffff ;  /* 0xffffffff06087836 */ /* 0x000fe40000000000 */
[----:B------:R-:W-:-:S03]  /*11f0*/  VIADD R7, R11, 0xffffffff ;  /* 0xffffffff0b077836 */ /* 0x000fc60000000000 */
[----:B------:R-:W-:-:S04]  /*1200*/  ISETP.GT.U32.AND P0, PT, R8, 0xfd, PT ;  /* 0x000000fd0800780c */ /* 0x000fc80003f04070 */
[----:B------:R-:W-:-:S13]  /*1210*/  ISETP.GT.U32.OR P0, PT, R7, 0xfd, P0 ;  /* 0x000000fd0700780c */ /* 0x000fda0000704470 */
[----:B------:R-:W-:Y:S01]  /*1220*/  @!P0 IMAD.MOV.U32 R5, RZ, RZ, RZ ;  /* 0x000000ffff058224 */ /* 0x000fe200078e00ff */
[----:B------:R-:W-:Y:S06]  /*1230*/  @!P0 BRA `(.L_x_31) ;  /* 0x00000000005c8947 */ /* 0x000fec0003800000 */
[----:B------:R-:W-:Y:S02]  /*1240*/  FSETP.GTU.FTZ.AND P0, PT, |R0|, +INF , PT ;  /* 0x7f8000000000780b */ /* 0x000fe40003f1c200 */
[----:B------:R-:W-:-:S04]  /*1250*/  FSETP.GTU.FTZ.AND P1, PT, |R10|, +INF , PT ;  /* 0x7f8000000a00780b */ /* 0x000fc80003f3c200 */
[----:B------:R-:W-:-:S13]  /*1260*/  PLOP3.LUT P0, PT, P0, P1, PT, 0xf8, 0x8f ;  /* 0x00000000008f781c */ /* 0x000fda0000703f70 */
[----:B------:R-:W-:Y:S05]  /*1270*/  @P0 BRA `(.L_x_32) ;  /* 0x00000004004c0947 */ /* 0x000fea0003800000 */
[----:B------:R-:W-:-:S13]  /*1280*/  LOP3.LUT P0, RZ, R10, 0x7fffffff, R0, 0xc8, !PT ;  /* 0x7fffffff0aff7812 */ /* 0x000fda000780c800 */
[----:B------:R-:W-:Y:S05]  /*1290*/  @!P0 BRA `(.L_x_33) ;  /* 0x00000004003c8947 */ /* 0x000fea0003800000 */
[----:B------:R-:W-:Y:S02]  /*12a0*/  FSETP.NEU.FTZ.AND P0, PT, |R0|, +INF , PT ;  /* 0x7f8000000000780b */ /* 0x000fe40003f1d200 */
[----:B------:R-:W-:Y:S02]  /*12b0*/  FSETP.NEU.FTZ.AND P2, PT, |R10|, +INF , PT ;  /* 0x7f8000000a00780b */ /* 0x000fe40003f5d200 */
[----:B------:R-:W-:-:S11]  /*12c0*/  FSETP.NEU.FTZ.AND P1, PT, |R0|, +INF , PT ;  /* 0x7f8000000000780b */ /* 0x000fd60003f3d200 */
[----:B------:R-:W-:Y:S05]  /*12d0*/  @!P2 BRA !P0, `(.L_x_33) ;  /* 0x00000004002ca947 */ /* 0x000fea0004000000 */
[----:B------:R-:W-:-:S04]  /*12e0*/  LOP3.LUT P0, RZ, R0, 0x7fffffff, RZ, 0xc0, !PT ;  /* 0x7fffffff00ff7812 */ /* 0x000fc8000780c0ff */
[----:B------:R-:W-:-:S13]  /*12f0*/  PLOP3.LUT P0, PT, P2, P0, PT, 0x2f, 0xf2 ;  /* 0x0000000000f2781c */ /* 0x000fda0001700577 */
[----:B------:R-:W-:Y:S05]  /*1300*/  @P0 BRA `(.L_x_34) ;  /* 0x0000000400180947 */ /* 0x000fea0003800000 */
[----:B------:R-:W-:-:S04]  /*1310*/  LOP3.LUT P0, RZ, R10, 0x7fffffff, RZ, 0xc0, !PT ;  /* 0x7fffffff0aff7812 */ /* 0x000fc8000780c0ff */
[----:B------:R-:W-:-:S13]  /*1320*/  PLOP3.LUT P0, PT, P1, P0, PT, 0x2f, 0xf2 ;  /* 0x0000000000f2781c */ /* 0x000fda0000f00577 */
[----:B------:R-:W-:Y:S05]  /*1330*/  @P0 BRA `(.L_x_35) ;  /* 0x0000000400000947 */ /* 0x000fea0003800000 */
[----:B------:R-:W-:Y:S02]  /*1340*/  ISETP.GE.AND P0, PT, R7, RZ, PT ;  /* 0x000000ff0700720c */ /* 0x000fe40003f06270 */
[----:B------:R-:W-:-:S11]  /*1350*/  ISETP.GE.AND P1, PT, R8, RZ, PT ;  /* 0x000000ff0800720c */ /* 0x000fd60003f26270 */
[----:B------:R-:W-:Y:S02]  /*1360*/  @P0 IMAD.MOV.U32 R5, RZ, RZ, RZ ;  /* 0x000000ffff050224 */ /* 0x000fe400078e00ff */
[----:B------:R-:W-:Y:S01]  /*1370*/  @!P0 FFMA R0, R0, 1.84467440737095516160e+19, RZ ;  /* 0x5f80000000008823 */ /* 0x000fe200000000ff */
[----:B------:R-:W-:Y:S02]  /*1380*/  @!P0 IMAD.MOV.U32 R5, RZ, RZ, -0x40 ;  /* 0xffffffc0ff058424 */ /* 0x000fe400078e00ff */
[----:B------:R-:W-:Y:S02]  /*1390*/  @!P1 FFMA R10, R10, 1.84467440737095516160e+19, RZ ;  /* 0x5f8000000a0a9823 */ /* 0x000fe400000000ff */
[----:B------:R-:W-:-:S07]  /*13a0*/  @!P1 VIADD R5, R5, 0x40 ;  /* 0x0000004005059836 */ /* 0x000fce0000000000 */
.L_x_31:
[----:B------:R-:W-:Y:S01]  /*13b0*/  LEA R7, R6, 0xc0800000, 0x17 ;  /* 0xc080000006077811 */ /* 0x000fe200078eb8ff */
[----:B------:R-:W-:Y:S04]  /*13c0*/  BSSY.RECONVERGENT B3, `(.L_x_36) ;  /* 0x0000036000037945 */ /* 0x000fe80003800200 */
[----:B------:R-:W-:Y:S02]  /*13d0*/  IMAD.IADD R10, R10, 0x1, -R7 ;  /* 0x000000010a0a7824 */ /* 0x000fe400078e0a07 */
[----:B------:R-:W-:Y:S02]  /*13e0*/  VIADD R7, R11, 0xffffff81 ;  /* 0xffffff810b077836 */ /* 0x000fe40000000000 */
[----:B------:R-:W0:Y:S01]  /*13f0*/  MUFU.RCP R8, R10 ;  /* 0x0000000a00087308 */ /* 0x000e220000001000 */
[----:B------:R-:W-:Y:S01]  /*1400*/  FADD.FTZ R9, -R10, -RZ ;  /* 0x800000ff0a097221 */ /* 0x000fe20000010100 */
[----:B------:R-:W-:-:S03]  /*1410*/  IMAD R0, R7, -0x800000, R0 ;  /* 0xff80000007007824 */ /* 0x000fc600078e0200 */
[----:B0-----:R-:W-:-:S04]  /*1420*/  FFMA R11, R8, R9, 1 ;  /* 0x3f800000080b7423 */ /* 0x001fc80000000009 */
[----:B------:R-:W-:-:S04]  /*1430*/  FFMA R17, R8, R11, R8 ;  /* 0x0000000b08117223 */ /* 0x000fc80000000008 */
[----:B------:R-:W-:-:S04]  /*1440*/  FFMA R8, R0, R17, RZ ;  /* 0x0000001100087223 */ /* 0x000fc800000000ff */
[----:B------:R-:W-:-:S04]  /*1450*/  FFMA R11, R9, R8, R0 ;  /* 0x00000008090b7223 */ /* 0x000fc80000000000 */
[----:B------:R-:W-:Y:S01]  /*1460*/  FFMA R16, R17, R11, R8 ;  /* 0x0000000b11107223 */ /* 0x000fe20000000008 */
[----:B------:R-:W-:-:S03]  /*1470*/  IADD3 R8, PT, PT, R7, 0x7f, -R6 ;  /* 0x0000007f07087810 */ /* 0x000fc60007ffe806 */
[----:B------:R-:W-:Y:S02]  /*1480*/  FFMA R9, R9, R16, R0 ;  /* 0x0000001009097223 */ /* 0x000fe40000000000 */
[----:B------:R-:W-:Y:S02]  /*1490*/  IMAD.IADD R5, R8, 0x1, R5 ;  /* 0x0000000108057824 */ /* 0x000fe400078e0205 */
[----:B------:R-:W-:-:S05]  /*14a0*/  FFMA R0, R17, R9, R16 ;  /* 0x0000000911007223 */ /* 0x000fca0000000010 */
[----:B------:R-:W-:-:S04]  /*14b0*/  SHF.R.U32.HI R6, RZ, 0x17, R0 ;  /* 0x00000017ff067819 */ /* 0x000fc80000011600 */
[----:B------:R-:W-:-:S05]  /*14c0*/  LOP3.LUT R6, R6, 0xff, RZ, 0xc0, !PT ;  /* 0x000000ff06067812 */ /* 0x000fca00078ec0ff */
[----:B------:R-:W-:-:S04]  /*14d0*/  IMAD.IADD R10, R6, 0x1, R5 ;  /* 0x00000001060a7824 */ /* 0x000fc800078e0205 */
[----:B------:R-:W-:-:S05]  /*14e0*/  VIADD R6, R10, 0xffffffff ;  /* 0xffffffff0a067836 */ /* 0x000fca0000000000 */
[----:B------:R-:W-:-:S13]  /*14f0*/  ISETP.GE.U32.AND P0, PT, R6, 0xfe, PT ;  /* 0x000000fe0600780c */ /* 0x000fda0003f06070 */
[----:B------:R-:W-:Y:S05]  /*1500*/  @!P0 BRA `(.L_x_37) ;  /* 0x0000000000808947 */ /* 0x000fea0003800000 */
[----:B------:R-:W-:-:S13]  /*1510*/  ISETP.GT.AND P0, PT, R10, 0xfe, PT ;  /* 0x000000fe0a00780c */ /* 0x000fda0003f04270 */
[----:B------:R-:W-:Y:S05]  /*1520*/  @P0 BRA `(.L_x_38) ;  /* 0x00000000006c0947 */ /* 0x000fea0003800000 */
[----:B------:R-:W-:-:S13]  /*1530*/  ISETP.GE.AND P0, PT, R10, 0x1, PT ;  /* 0x000000010a00780c */ /* 0x000fda0003f06270 */
[----:B------:R-:W-:Y:S05]  /*1540*/  @P0 BRA `(.L_x_39) ;  /* 0x0000000000740947 */ /* 0x000fea0003800000 */
[----:B------:R-:W-:Y:S02]  /*1550*/  ISETP.GE.AND P0, PT, R10, -0x18, PT ;  /* 0xffffffe80a00780c */ /* 0x000fe40003f06270 */
[----:B------:R-:W-:-:S11]  /*1560*/  LOP3.LUT R0, R0, 0x80000000, RZ, 0xc0, !PT ;  /* 0x8000000000007812 */ /* 0x000fd600078ec0ff */
[----:B------:R-:W-:Y:S05]  /*1570*/  @!P0 BRA `(.L_x_39) ;  /* 0x0000000000688947 */ /* 0x000fea0003800000 */
[CCC-:B------:R-:W-:Y:S01]  /*1580*/  FFMA.RZ R5, R17.reuse, R9.reuse, R16.reuse ;  /* 0x0000000911057223 */ /* 0x1c0fe2000000c010 */
[C---:B------:R-:W-:Y:S02]  /*1590*/  VIADD R8, R10.reuse, 0x20 ;  /* 0x000000200a087836 */ /* 0x040fe40000000000 */
[-CC-:B------:R-:W-:Y:S01]  /*15a0*/  FFMA.RM R6, R17, R9.reuse, R16.reuse ;  /* 0x0000000911067223 */ /* 0x180fe20000004010 */
[C---:B------:R-:W-:Y:S02]  /*15b0*/  ISETP.NE.AND P2, PT, R10.reuse, RZ, PT ;  /* 0x000000ff0a00720c */ /* 0x040fe40003f45270 */
[----:B------:R-:W-:Y:S01]  /*15c0*/  LOP3.LUT R7, R5, 0x7fffff, RZ, 0xc0, !PT ;  /* 0x007fffff05077812 */ /* 0x000fe200078ec0ff */
[----:B------:R-:W-:Y:S01]  /*15d0*/  FFMA.RP R5, R17, R9, R16 ;  /* 0x0000000911057223 */ /* 0x000fe20000008010 */
[----:B------:R-:W-:Y:S01]  /*15e0*/  IMAD.MOV R9, RZ, RZ, -R10 ;  /* 0x000000ffff097224 */ /* 0x000fe200078e0a0a */
[----:B------:R-:W-:Y:S02]  /*15f0*/  ISETP.NE.AND P1, PT, R10, RZ, PT ;  /* 0x000000ff0a00720c */ /* 0x000fe40003f25270 */
[----:B------:R-:W-:-:S02]  /*1600*/  LOP3.LUT R7, R7, 0x800000, RZ, 0xfc, !PT ;  /* 0x0080000007077812 */ /* 0x000fc400078efcff */
[----:B------:R-:W-:Y:S02]  /*1610*/  FSETP.NEU.FTZ.AND P0, PT, R5, R6, PT ;  /* 0x000000060500720b */ /* 0x000fe40003f1d000 */
[----:B------:R-:W-:Y:S02]  /*1620*/  SHF.L.U32 R8, R7, R8, RZ ;  /* 0x0000000807087219 */ /* 0x000fe400000006ff */
[----:B------:R-:W-:Y:S02]  /*1630*/  SEL R6, R9, RZ, P2 ;  /* 0x000000ff09067207 */ /* 0x000fe40001000000 */
[----:B------:R-:W-:Y:S02]  /*1640*/  ISETP.NE.AND P1, PT, R8, RZ, P1 ;  /* 0x000000ff0800720c */ /* 0x000fe40000f25270 */
[----:B------:R-:W-:Y:S02]  /*1650*/  SHF.R.U32.HI R6, RZ, R6, R7 ;  /* 0x00000006ff067219 */ /* 0x000fe40000011607 */
[----:B------:R-:W-:-:S02]  /*1660*/  PLOP3.LUT P0, PT, P0, P1, PT, 0xf8, 0x8f ;  /* 0x00000000008f781c */ /* 0x000fc40000703f70 */
[----:B------:R-:W-:Y:S02]  /*1670*/  SHF.R.U32.HI R8, RZ, 0x1, R6 ;  /* 0x00000001ff087819 */ /* 0x000fe40000011606 */
[----:B------:R-:W-:-:S04]  /*1680*/  SEL R5, RZ, 0x1, !P0 ;  /* 0x00000001ff057807 */ /* 0x000fc80004000000 */
[----:B------:R-:W-:-:S04]  /*1690*/  LOP3.LUT R5, R5, 0x1, R8, 0xf8, !PT ;  /* 0x0000000105057812 */ /* 0x000fc800078ef808 */
[----:B------:R-:W-:-:S05]  /*16a0*/  LOP3.LUT R5, R5, R6, RZ, 0xc0, !PT ;  /* 0x0000000605057212 */ /* 0x000fca00078ec0ff */
[----:B------:R-:W-:-:S05]  /*16b0*/  IMAD.IADD R5, R8, 0x1, R5 ;  /* 0x0000000108057824 */ /* 0x000fca00078e0205 */
[----:B------:R-:W-:Y:S01]  /*16c0*/  LOP3.LUT R0, R5, R0, RZ, 0xfc, !PT ;  /* 0x0000000005007212 */ /* 0x000fe200078efcff */
[----:B------:R-:W-:Y:S06]  /*16d0*/  BRA `(.L_x_39) ;  /* 0x0000000000107947 */ /* 0x000fec0003800000 */
.L_x_38:
[----:B------:R-:W-:-:S04]  /*16e0*/  LOP3.LUT R0, R0, 0x80000000, RZ, 0xc0, !PT ;  /* 0x8000000000007812 */ /* 0x000fc800078ec0ff */
[----:B------:R-:W-:Y:S01]  /*16f0*/  LOP3.LUT R0, R0, 0x7f800000, RZ, 0xfc, !PT ;  /* 0x7f80000000007812 */ /* 0x000fe200078efcff */
[----:B------:R-:W-:Y:S06]  /*1700*/  BRA `(.L_x_39) ;  /* 0x0000000000047947 */ /* 0x000fec0003800000 */
.L_x_37:
[----:B------:R-:W-:-:S07]  /*1710*/  IMAD R0, R5, 0x800000, R0 ;  /* 0x0080000005007824 */ /* 0x000fce00078e0200 */
.L_x_39:
[----:B------:R-:W-:Y:S05]  /*1720*/  BSYNC.RECONVERGENT B3 ;  /* 0x0000000000037941 */ /* 0x000fea0003800200 */
.L_x_36:
[----:B------:R-:W-:Y:S05]  /*1730*/  BRA `(.L_x_40) ;  /* 0x0000000000207947 */ /* 0x000fea0003800000 */
.L_x_35:
[----:B------:R-:W-:-:S04]  /*1740*/  LOP3.LUT R0, R10, 0x80000000, R0, 0x48, !PT ;  /* 0x800000000a007812 */ /* 0x000fc800078e4800 */
[----:B------:R-:W-:Y:S01]  /*1750*/  LOP3.LUT R0, R0, 0x7f800000, RZ, 0xfc, !PT ;  /* 0x7f80000000007812 */ /* 0x000fe200078efcff */
[----:B------:R-:W-:Y:S06]  /*1760*/  BRA `(.L_x_40) ;  /* 0x0000000000147947 */ /* 0x000fec0003800000 */
.L_x_34:
[----:B------:R-:W-:Y:S01]  /*1770*/  LOP3.LUT R0, R10, 0x80000000, R0, 0x48, !PT ;  /* 0x800000000a007812 */ /* 0x000fe200078e4800 */
[----:B------:R-:W-:Y:S06]  /*1780*/  BRA `(.L_x_40) ;  /* 0x00000000000c7947 */ /* 0x000fec0003800000 */
.L_x_33:
[----:B------:R-:W0:Y:S01]  /*1790*/  MUFU.RSQ R0, -QNAN ;  /* 0xffc0000000007908 */ /* 0x000e220000001400 */
[----:B------:R-:W-:Y:S05]  /*17a0*/  BRA `(.L_x_40) ;  /* 0x0000000000047947 */ /* 0x000fea0003800000 */
.L_x_32:
[----:B------:R-:W-:-:S07]  /*17b0*/  FADD.FTZ R0, R0, R10 ;  /* 0x0000000a00007221 */ /* 0x000fce0000010000 */
.L_x_40:
[----:B------:R-:W-:Y:S05]  /*17c0*/  BSYNC.RECONVERGENT B2 ;  /* 0x0000000000027941 */ /* 0x000fea0003800200 */
.L_x_30:
[----:B------:R-:W-:-:S04]  /*17d0*/  IMAD.MOV.U32 R5, RZ, RZ, 0x0 ;  /* 0x00000000ff057424 */ /* 0x000fc800078e00ff */
[----:B0-----:R-:W-:Y:S05]  /*17e0*/  RET.REL.NODEC R4 `(_Z19world_update_kernelPfPiS_iiS0_S0_) ;  /* 0xffffffe804047950 */ /* 0x001fea0003c3ffff */
.L_x_41:
        /* <DEDUP_REMOVED lines=9> */
.L_x_54:


//--------------------- .text._Z27add_objects_to_world_kernelPfPiiifff --------------------------
	.section	.text._Z27add_objects_to_world_kernelPfPiiifff,"ax",@progbits
	.align	128
        .global         _Z27add_objects_to_world_kernelPfPiiifff
        .type           _Z27add_objects_to_world_kernelPfPiiifff,@function
        .size           _Z27add_objects_to_world_kernelPfPiiifff,(.L_x_57 - _Z27add_objects_to_world_kernelPfPiiifff)
        .other          _Z27add_objects_to_world_kernelPfPiiifff,@"STO_CUDA_ENTRY STV_DEFAULT"
_Z27add_objects_to_world_kernelPfPiiifff:
.text._Z27add_objects_to_world_kernelPfPiiifff:
[----:B------:R-:W0:Y:S01]  /*0000*/  LDC R1, c[0x0][0x37c] ;  /* 0x0000df00ff017b82 */ /* 0x000e220000000800 */
[----:B------:R-:W1:Y:S01]  /*0010*/  S2R R3, SR_TID.Y ;  /* 0x0000000000037919 */ /* 0x000e620000002200 */
[----:B------:R-:W2:Y:S01]  /*0020*/  LDCU UR4, c[0x0][0x360] ;  /* 0x00006c00ff0477ac */ /* 0x000ea20008000800 */
[----:B0-----:R-:W-:Y:S01]  /*0030*/  VIADD R1, R1, 0xffffffd0 ;  /* 0xffffffd001017836 */ /* 0x001fe20000000000 */
[----:B------:R-:W2:Y:S01]  /*0040*/  S2R R13, SR_TID.X ;  /* 0x00000000000d7919 */ /* 0x000ea20000002100 */
[----:B------:R-:W1:Y:S01]  /*0050*/  LDCU UR5, c[0x0][0x364] ;  /* 0x00006c80ff0577ac */ /* 0x000e620008000800 */
[----:B------:R-:W2:Y:S01]  /*0060*/  S2R R10, SR_CTAID.X ;  /* 0x00000000000a7919 */ /* 0x000ea20000002500 */
[----:B------:R-:W0:Y:S01]  /*0070*/  LDCU UR6, c[0x0][0x390] ;  /* 0x00007200ff0677ac */ /* 0x000e220008000800 */
[----:B------:R-:W1:Y:S01]  /*0080*/  S2R R0, SR_CTAID.Y ;  /* 0x0000000000007919 */ /* 0x000e620000002600 */
[----:B--2---:R-:W-:Y:S01]  /*0090*/  IMAD R10, R10, UR4, R13 ;  /* 0x000000040a0a7c24 */ /* 0x004fe2000f8e020d */
[----:B0-----:R-:W-:Y:S01]  /*00a0*/  UIMAD UR4, UR6, UR6, URZ ;  /* 0x00000006060472a4 */ /* 0x001fe2000f8e02ff */
[----:B-1----:R-:W-:-:S04]  /*00b0*/  IMAD R3, R0, UR5, R3 ;  /* 0x0000000500037c24 */ /* 0x002fc8000f8e0203 */
[----:B------:R-:W-:-:S05]  /*00c0*/  IMAD R10, R3, UR6, R10 ;  /* 0x00000006030a7c24 */ /* 0x000fca000f8e020a */
[----:B------:R-:W-:-:S13]  /*00d0*/  ISETP.GE.AND P0, PT, R10, UR4, PT ;  /* 0x000000040a007c0c */ /* 0x000fda000bf06270 */
[----:B------:R-:W-:Y:S05]  /*00e0*/  @P0 EXIT ;  /* 0x000000000000094d */ /* 0x000fea0003800000 */
[----:B------:R-:W0:Y:S01]  /*00f0*/  LDC.64 R2, c[0x0][0x388] ;  /* 0x0000e200ff027b82 */ /* 0x000e220000000a00 */
[----:B------:R-:W1:Y:S01]  /*0100*/  LDCU.64 UR6, c[0x0][0x358] ;  /* 0x00006b00ff0677ac */ /* 0x000e620008000a00 */
[----:B0-----:R-:W-:-:S06]  /*0110*/  IMAD.WIDE R2, R10, 0x4, R2 ;  /* 0x000000040a027825 */ /* 0x001fcc00078e0202 */
[----:B-1----:R-:W2:Y:S02]  /*0120*/  LDG.E R2, desc[UR6][R2.64] ;  /* 0x0000000602027981 */ /* 0x002ea4000c1e1900 */
[----:B--2---:R-:W-:-:S13]  /*0130*/  ISETP.NE.AND P0, PT, R2, RZ, PT ;  /* 0x000000ff0200720c */ /* 0x004fda0003f05270 */
[----:B------:R-:W-:Y:S05]  /*0140*/  @P0 EXIT ;  /* 0x000000000000094d */ /* 0x000fea0003800000 */
[----:B------:R-:W-:-:S06]  /*0150*/  CS2R R2, SR_CLOCKLO ;  /* 0x0000000000027805 */ /* 0x000fcc0000015000 */
[----:B------:R-:W-:Y:S01]  /*0160*/  LOP3.LUT R0, R2, 0xaad26b49, RZ, 0x3c, !PT ;  /* 0xaad26b4902007812 */ /* 0x000fe200078e3cff */
[----:B------:R-:W-:Y:S01]  /*0170*/  BSSY.RECONVERGENT B0, `(.L_x_42) ;  /* 0x0000260000007945 */ /* 0x000fe20003800200 */
[----:B------:R-:W-:Y:S02]  /*0180*/  LOP3.LUT R2, R3, 0xf7dcefdd, RZ, 0x3c, !PT ;  /* 0xf7dcefdd03027812 */ /* 0x000fe400078e3cff */
[----:B------:R-:W-:Y:S01]  /*0190*/  ISETP.NE.AND P0, PT, R13, RZ, PT ;  /* 0x000000ff0d00720c */ /* 0x000fe20003f05270 */
[----:B------:R-:W-:Y:S02]  /*01a0*/  IMAD R0, R0, 0x4182bed5, RZ ;  /* 0x4182bed500007824 */ /* 0x000fe400078e02ff */
[----:B------:R-:W-:Y:S02]  /*01b0*/  IMAD R3, R2, -0x658354e5, RZ ;  /* 0x9a7cab1b02037824 */ /* 0x000fe400078e02ff */
[C---:B------:R-:W-:Y:S01]  /*01c0*/  VIADD R5, R0.reuse, 0x583f19 ;  /* 0x00583f1900057836 */ /* 0x040fe20000000000 */
[C---:B------:R-:W-:Y:S01]  /*01d0*/  LOP3.LUT R6, R0.reuse, 0x159a55e5, RZ, 0x3c, !PT ;  /* 0x159a55e500067812 */ /* 0x040fe200078e3cff */
[----:B------:R-:W-:Y:S01]  /*01e0*/  VIADD R7, R3, 0x1f123bb5 ;  /* 0x1f123bb503077836 */ /* 0x000fe20000000000 */
[----:B------:R-:W-:-:S02]  /*01f0*/  IADD3 R2, PT, PT, R0, 0x64f0c9, R3 ;  /* 0x0064f0c900027810 */ /* 0x000fc40007ffe003 */
[----:B------:R-:W-:Y:S01]  /*0200*/  LOP3.LUT R4, R3, 0x5491333, RZ, 0x3c, !PT ;  /* 0x0549133303047812 */ /* 0x000fe200078e3cff */
[----:B------:R-:W-:Y:S01]  /*0210*/  VIADD R3, R0, 0x75bcd15 ;  /* 0x075bcd1500037836 */ /* 0x000fe20000000000 */
[----:B------:R0:W-:Y:S04]  /*0220*/  STL.64 [R1+0x8], R6 ;  /* 0x0000080601007387 */ /* 0x0001e80000100a00 */
[----:B------:R0:W-:Y:S04]  /*0230*/  STL.64 [R1], R2 ;  /* 0x0000000201007387 */ /* 0x0001e80000100a00 */
[----:B------:R0:W-:Y:S01]  /*0240*/  STL.64 [R1+0x10], R4 ;  /* 0x0000100401007387 */ /* 0x0001e20000100a00 */
[----:B------:R-:W-:Y:S05]  /*0250*/  @!P0 BRA `(.L_x_43) ;  /* 0x0000002400448947 */ /* 0x000fea0003800000 */
[----:B------:R-:W-:Y:S02]  /*0260*/  IMAD.MOV.U32 R12, RZ, RZ, RZ ;  /* 0x000000ffff0c7224 */ /* 0x000fe400078e00ff */
[----:B------:R-:W-:-:S07]  /*0270*/  IMAD.MOV.U32 R11, RZ, RZ, RZ ;  /* 0x000000ffff0b7224 */ /* 0x000fce00078e00ff */
.L_x_52:
[----:B------:R-:W-:Y:S01]  /*0280*/  LOP3.LUT R0, R13, 0x3, RZ, 0xc0, !PT ;  /* 0x000000030d007812 */ /* 0x000fe200078ec0ff */
[----:B------:R-:W-:Y:S03]  /*0290*/  BSSY.RECONVERGENT B1, `(.L_x_44) ;  /* 0x0000247000017945 */ /* 0x000fe60003800200 */
[----:B------:R-:W-:-:S04]  /*02a0*/  ISETP.NE.U32.AND P0, PT, R0, RZ, PT ;  /* 0x000000ff0000720c */ /* 0x000fc80003f05070 */
[----:B------:R-:W-:-:S13]  /*02b0*/  ISETP.NE.AND.EX P0, PT, RZ, RZ, PT, P0 ;  /* 0x000000ffff00720c */ /* 0x000fda0003f05300 */
[----:B-1----:R-:W-:Y:S05]  /*02c0*/  @!P0 BRA `(.L_x_45) ;  /* 0x00000024000c8947 */ /* 0x002fea0003800000 */
[----:B------:R-:W1:Y:S01]  /*02d0*/  LDC.64 R8, c[0x4][RZ] ;  /* 0x01000000ff087b82 */ /* 0x000e620000000a00 */
[----:B------:R-:W-:Y:S01]  /*02e0*/  IMAD.MOV.U32 R0, RZ, RZ, RZ ;  /* 0x000000ffff007224 */ /* 0x000fe200078e00ff */
[----:B0-----:R-:W-:Y:S02]  /*02f0*/  CS2R R4, SRZ ;  /* 0x0000000000047805 */ /* 0x001fe4000001ff00 */
[----:B------:R-:W-:Y:S01]  /*0300*/  CS2R R6, SRZ ;  /* 0x0000000000067805 */ /* 0x000fe2000001ff00 */
[----:B------:R-:W-:Y:S02]  /*0310*/  IMAD.MOV.U32 R3, RZ, RZ, RZ ;  /* 0x000000ffff037224 */ /* 0x000fe400078e00ff */
[----:B-1----:R-:W-:-:S07]  /*0320*/  IMAD.WIDE.U32 R8, R11, 0xc80, R8 ;  /* 0x00000c800b087825 */ /* 0x002fce00078e0008 */
.L_x_47:
[----:B------:R-:W-:-:S06]  /*0330*/  IMAD R16, R0, 0x4, R1 ;  /* 0x0000000400107824 */ /* 0x000fcc00078e0201 */
[----:B------:R-:W5:Y:S01]  /*0340*/  LDL R16, [R16+0x4] ;  /* 0x0000040010107983 */ /* 0x000f620000100800 */
[----:B------:R-:W-:-:S05]  /*0350*/  UMOV UR4, URZ ;  /* 0x000000ff00047c82 */ /* 0x000fca0008000000 */
.L_x_46:
[----:B-----5:R-:W-:Y:S01]  /*0360*/  SHF.R.U32.HI R21, RZ, UR4, R16 ;  /* 0x00000004ff157c19 */ /* 0x020fe20008011610 */
[----:B------:R-:W-:-:S03]  /*0370*/  IMAD.SHL.U32 R14, R0, 0x20, RZ ;  /* 0x00000020000e7824 */ /* 0x000fc600078e00ff */
[----:B------:R-:W-:Y:S01]  /*0380*/  LOP3.LUT R15, R21, 0x1, RZ, 0xc0, !PT ;  /* 0x00000001150f7812 */ /* 0x000fe200078ec0ff */
[----:B------:R-:W-:-:S03]  /*0390*/  VIADD R14, R14, UR4 ;  /* 0x000000040e0e7c36 */ /* 0x000fc60008000000 */
[----:B------:R-:W-:Y:S01]  /*03a0*/  ISETP.NE.U32.AND P0, PT, R15, 0x1, PT ;  /* 0x000000010f00780c */ /* 0x000fe20003f05070 */
[----:B------:R-:W-:-:S03]  /*03b0*/  IMAD R15, R14, 0x5, RZ ;  /* 0x000000050e0f7824 */ /* 0x000fc600078e02ff */
[----:B------:R-:W-:Y:S01]  /*03c0*/  R2P PR, R21, 0x7e ;  /* 0x0000007e15007804 */ /* 0x000fe20000000000 */
[----:B------:R-:W-:-:S08]  /*03d0*/  IMAD.WIDE.U32 R14, R15, 0x4, R8 ;  /* 0x000000040f0e7825 */ /* 0x000fd000078e0008 */
[----:B------:R-:W2:Y:S04]  /*03e0*/  @!P0 LDG.E R20, desc[UR6][R14.64+0x10] ;  /* 0x000010060e148981 */ /* 0x000ea8000c1e1900 */
[----:B------:R-:W3:Y:S04]  /*03f0*/  @P1 LDG.E R22, desc[UR6][R14.64+0x24] ;  /* 0x000024060e161981 */ /* 0x000ee8000c1e1900 */
[----:B------:R-:W4:Y:S04]  /*0400*/  @P2 LDG.E R24, desc[UR6][R14.64+0x38] ;  /* 0x000038060e182981 */ /* 0x000f28000c1e1900 */
[----:B------:R-:W4:Y:S04]  /*0410*/  @P3 LDG.E R26, desc[UR6][R14.64+0x4c] ;  /* 0x00004c060e1a3981 */ /* 0x000f28000c1e1900 */
[----:B------:R-:W4:Y:S04]  /*0420*/  @P4 LDG.E R28, desc[UR6][R14.64+0x60] ;  /* 0x000060060e1c4981 */ /* 0x000f28000c1e1900 */
[----:B------:R-:W4:Y:S04]  /*0430*/  @!P0 LDG.E R18, desc[UR6][R14.64] ;  /* 0x000000060e128981 */ /* 0x000f28000c1e1900 */
[----:B------:R-:W4:Y:S04]  /*0440*/  @!P0 LDG.E R17, desc[UR6][R14.64+0x4] ;  /* 0x000004060e118981 */ /* 0x000f28000c1e1900 */
[----:B------:R-:W4:Y:S04]  /*0450*/  @P5 LDG.E R19, desc[UR6][R14.64+0x74] ;  /* 0x000074060e135981 */ /* 0x000f28000c1e1900 */
[----:B------:R-:W4:Y:S04]  /*0460*/  @P1 LDG.E R23, desc[UR6][R14.64+0x20] ;  /* 0x000020060e171981 */ /* 0x000f28000c1e1900 */
[----:B------:R-:W4:Y:S01]  /*0470*/  @P3 LDG.E R25, desc[UR6][R14.64+0x48] ;  /* 0x000048060e193981 */ /* 0x000f22000c1e1900 */
[----:B--2---:R-:W-:-:S03]  /*0480*/  @!P0 LOP3.LUT R5, R5, R20, RZ, 0x3c, !PT ;  /* 0x0000001405058212 */ /* 0x004fc600078e3cff */
[----:B------:R-:W2:Y:S01]  /*0490*/  @P1 LDG.E R20, desc[UR6][R14.64+0x14] ;  /* 0x000014060e141981 */ /* 0x000ea2000c1e1900 */
[----:B---3--:R-:W-:-:S03]  /*04a0*/  @P1 LOP3.LUT R5, R5, R22, RZ, 0x3c, !PT ;  /* 0x0000001605051212 */ /* 0x008fc600078e3cff */
[----:B------:R-:W3:Y:S01]  /*04b0*/  @P1 LDG.E R22, desc[UR6][R14.64+0x1c] ;  /* 0x00001c060e161981 */ /* 0x000ee2000c1e1900 */
[----:B----4-:R-:W-:-:S03]  /*04c0*/  @P2 LOP3.LUT R5, R5, R24, RZ, 0x3c, !PT ;  /* 0x0000001805052212 */ /* 0x010fc600078e3cff */
[----:B------:R-:W4:Y:S01]  /*04d0*/  @P2 LDG.E R24, desc[UR6][R14.64+0x28] ;  /* 0x000028060e182981 */ /* 0x000f22000c1e1900 */
[----:B------:R-:W-:-:S03]  /*04e0*/  @P3 LOP3.LUT R5, R5, R26, RZ, 0x3c, !PT ;  /* 0x0000001a05053212 */ /* 0x000fc600078e3cff */
[----:B------:R-:W3:Y:S01]  /*04f0*/  @P6 LDG.E R26, desc[UR6][R14.64+0x88] ;  /* 0x000088060e1a6981 */ /* 0x000ee2000c1e1900 */
[----:B------:R-:W-:Y:S02]  /*0500*/  @P4 LOP3.LUT R5, R5, R28, RZ, 0x3c, !PT ;  /* 0x0000001c05054212 */ /* 0x000fe400078e3cff */
[----:B------:R-:W-:Y:S02]  /*0510*/  @!P0 LOP3.LUT R3, R3, R18, RZ, 0x3c, !PT ;  /* 0x0000001203038212 */ /* 0x000fe400078e3cff */
[----:B------:R-:W3:Y:S01]  /*0520*/  @!P0 LDG.E R18, desc[UR6][R14.64+0x8] ;  /* 0x000008060e128981 */ /* 0x000ee2000c1e1900 */
[----:B------:R-:W-:-:S03]  /*0530*/  @!P0 LOP3.LUT R6, R6, R17, RZ, 0x3c, !PT ;  /* 0x0000001106068212 */ /* 0x000fc600078e3cff */
[----:B------:R-:W3:Y:S01]  /*0540*/  @!P0 LDG.E R17, desc[UR6][R14.64+0xc] ;  /* 0x00000c060e118981 */ /* 0x000ee2000c1e1900 */
[----:B------:R-:W-:-:S03]  /*0550*/  @P5 LOP3.LUT R5, R5, R19, RZ, 0x3c, !PT ;  /* 0x0000001305055212 */ /* 0x000fc600078e3cff */
[----:B------:R-:W3:Y:S01]  /*0560*/  @P1 LDG.E R19, desc[UR6][R14.64+0x18] ;  /* 0x000018060e131981 */ /* 0x000ee2000c1e1900 */
[----:B--2---:R-:W-:-:S03]  /*0570*/  @P1 LOP3.LUT R3, R3, R20, RZ, 0x3c, !PT ;  /* 0x0000001403031212 */ /* 0x004fc600078e3cff */
[----:B------:R-:W2:Y:S01]  /*0580*/  @P3 LDG.E R20, desc[UR6][R14.64+0x3c] ;  /* 0x00003c060e143981 */ /* 0x000ea2000c1e1900 */
[----:B----4-:R-:W-:-:S03]  /*0590*/  @P2 LOP3.LUT R3, R3, R24, RZ, 0x3c, !PT ;  /* 0x0000001803032212 */ /* 0x010fc600078e3cff */
[----:B------:R-:W4:Y:S01]  /*05a0*/  @P4 LDG.E R24, desc[UR6][R14.64+0x50] ;  /* 0x000050060e184981 */ /* 0x000f22000c1e1900 */
[----:B---3--:R-:W-:-:S03]  /*05b0*/  @!P0 LOP3.LUT R7, R7, R18, RZ, 0x3c, !PT ;  /* 0x0000001207078212 */ /* 0x008fc600078e3cff */
[----:B------:R-:W3:Y:S01]  /*05c0*/  @P2 LDG.E R18, desc[UR6][R14.64+0x30] ;  /* 0x000030060e122981 */ /* 0x000ee2000c1e1900 */
[----:B------:R-:W-:-:S03]  /*05d0*/  @!P0 LOP3.LUT R4, R4, R17, RZ, 0x3c, !PT ;  /* 0x0000001104048212 */ /* 0x000fc600078e3cff */
[----:B------:R-:W3:Y:S01]  /*05e0*/  @P2 LDG.E R17, desc[UR6][R14.64+0x2c] ;  /* 0x00002c060e112981 */ /* 0x000ee2000c1e1900 */
[----:B------:R-:W-:-:S03]  /*05f0*/  @P1 LOP3.LUT R6, R6, R19, RZ, 0x3c, !PT ;  /* 0x0000001306061212 */ /* 0x000fc600078e3cff */
[----:B------:R-:W3:Y:S01]  /*0600*/  @P2 LDG.E R19, desc[UR6][R14.64+0x34] ;  /* 0x000034060e132981 */ /* 0x000ee2000c1e1900 */
[----:B------:R-:W-:Y:S02]  /*0610*/  @P1 LOP3.LUT R7, R7, R22, RZ, 0x3c, !PT ;  /* 0x0000001607071212 */ /* 0x000fe400078e3cff */
[----:B------:R-:W-:Y:S01]  /*0620*/  @P1 LOP3.LUT R4, R4, R23, RZ, 0x3c, !PT ;  /* 0x0000001704041212 */ /* 0x000fe200078e3cff */
[----:B------:R-:W3:Y:S04]  /*0630*/  @P3 LDG.E R22, desc[UR6][R14.64+0x44] ;  /* 0x000044060e163981 */ /* 0x000ee8000c1e1900 */
[----:B------:R-:W3:Y:S01]  /*0640*/  @P3 LDG.E R23, desc[UR6][R14.64+0x40] ;  /* 0x000040060e173981 */ /* 0x000ee2000c1e1900 */
[----:B--2---:R-:W-:-:S03]  /*0650*/  @P3 LOP3.LUT R3, R3, R20, RZ, 0x3c, !PT ;  /* 0x0000001403033212 */ /* 0x004fc600078e3cff */
[----:B------:R-:W2:Y:S01]  /*0660*/  @P5 LDG.E R20, desc[UR6][R14.64+0x64] ;  /* 0x000064060e145981 */ /* 0x000ea2000c1e1900 */
[----:B----4-:R-:W-:-:S03]  /*0670*/  @P4 LOP3.LUT R3, R3, R24, RZ, 0x3c, !PT ;  /* 0x0000001803034212 */ /* 0x010fc600078e3cff */
[----:B------:R-:W4:Y:S01]  /*0680*/  @P6 LDG.E R24, desc[UR6][R14.64+0x78] ;  /* 0x000078060e186981 */ /* 0x000f22000c1e1900 */
[----:B---3--:R-:W-:-:S03]  /*0690*/  @P2 LOP3.LUT R7, R7, R18, RZ, 0x3c, !PT ;  /* 0x0000001207072212 */ /* 0x008fc600078e3cff */
[----:B------:R-:W3:Y:S01]  /*06a0*/  @P4 LDG.E R18, desc[UR6][R14.64+0x58] ;  /* 0x000058060e124981 */ /* 0x000ee2000c1e1900 */
[----:B------:R-:W-:-:S03]  /*06b0*/  @P2 LOP3.LUT R6, R6, R17, RZ, 0x3c, !PT ;  /* 0x0000001106062212 */ /* 0x000fc600078e3cff */
[----:B------:R-:W3:Y:S01]  /*06c0*/  @P4 LDG.E R17, desc[UR6][R14.64+0x54] ;  /* 0x000054060e114981 */ /* 0x000ee2000c1e1900 */
[----:B------:R-:W-:-:S03]  /*06d0*/  @P2 LOP3.LUT R4, R4, R19, RZ, 0x3c, !PT ;  /* 0x0000001304042212 */ /* 0x000fc600078e3cff */
[----:B------:R-:W3:Y:S01]  /*06e0*/  @P4 LDG.E R19, desc[UR6][R14.64+0x5c] ;  /* 0x00005c060e134981 */ /* 0x000ee2000c1e1900 */
[----:B------:R-:W-:Y:S02]  /*06f0*/  @P3 LOP3.LUT R7, R7, R22, RZ, 0x3c, !PT ;  /* 0x0000001607073212 */ /* 0x000fe400078e3cff */
[----:B------:R-:W-:Y:S01]  /*0700*/  @P3 LOP3.LUT R4, R4, R25, RZ, 0x3c, !PT ;  /* 0x0000001904043212 */ /* 0x000fe200078e3cff */
[----:B------:R-:W3:Y:S01]  /*0710*/  @P5 LDG.E R22, desc[UR6][R14.64+0x6c] ;  /* 0x00006c060e165981 */ /* 0x000ee2000c1e1900 */
[----:B------:R-:W-:-:S03]  /*0720*/  @P3 LOP3.LUT R6, R6, R23, RZ, 0x3c, !PT ;  /* 0x0000001706063212 */ /* 0x000fc600078e3cff */
[----:B------:R-:W3:Y:S04]  /*0730*/  @P5 LDG.E R23, desc[UR6][R14.64+0x68] ;  /* 0x000068060e175981 */ /* 0x000ee8000c1e1900 */
[----:B------:R-:W3:Y:S01]  /*0740*/  @P5 LDG.E R25, desc[UR6][R14.64+0x70] ;  /* 0x000070060e195981 */ /* 0x000ee2000c1e1900 */
[----:B------:R-:W-:Y:S02]  /*0750*/  LOP3.LUT P0, RZ, R21, 0x80, RZ, 0xc0, !PT ;  /* 0x0000008015ff7812 */ /* 0x000fe4000780c0ff */
[----:B--2---:R-:W-:-:S11]  /*0760*/  @P5 LOP3.LUT R3, R3, R20, RZ, 0x3c, !PT ;  /* 0x0000001403035212 */ /* 0x004fd600078e3cff */
        /* <DEDUP_REMOVED lines=15> */
[----:B------:R-:W-:Y:S02]  /*0860*/  @P6 LOP3.LUT R5, R5, R26, RZ, 0x3c, !PT ;  /* 0x0000001a05056212 */ /* 0x000fe400078e3cff */
[----:B--2---:R-:W-:Y:S02]  /*0870*/  @P0 LOP3.LUT R3, R3, R20, RZ, 0x3c, !PT ;  /* 0x0000001403030212 */ /* 0x004fe400078e3cff */
[----:B----4-:R-:W-:Y:S02]  /*0880*/  @P0 LOP3.LUT R5, R5, R24, RZ, 0x3c, !PT ;  /* 0x0000001805050212 */ /* 0x010fe400078e3cff */
[----:B---3--:R-:W-:Y:S02]  /*0890*/  @P6 LOP3.LUT R7, R7, R18, RZ, 0x3c, !PT ;  /* 0x0000001207076212 */ /* 0x008fe400078e3cff */
[----:B------:R-:W-:Y:S02]  /*08a0*/  @P6 LOP3.LUT R6, R6, R17, RZ, 0x3c, !PT ;  /* 0x0000001106066212 */ /* 0x000fe400078e3cff */
[----:B------:R-:W-:-:S02]  /*08b0*/  @P6 LOP3.LUT R4, R4, R19, RZ, 0x3c, !PT ;  /* 0x0000001304046212 */ /* 0x000fc400078e3cff */
[----:B------:R-:W-:Y:S02]  /*08c0*/  @P0 LOP3.LUT R7, R7, R22, RZ, 0x3c, !PT ;  /* 0x0000001607070212 */ /* 0x000fe400078e3cff */
[----:B------:R-:W-:Y:S02]  /*08d0*/  @P0 LOP3.LUT R6, R6, R23, RZ, 0x3c, !PT ;  /* 0x0000001706060212 */ /* 0x000fe400078e3cff */
[----:B------:R-:W-:Y:S02]  /*08e0*/  @P0 LOP3.LUT R4, R4, R25, RZ, 0x3c, !PT ;  /* 0x0000001904040212 */ /* 0x000fe400078e3cff */
[----:B------:R-:W-:-:S13]  /*08f0*/  R2P PR, R21.B1, 0x7f ;  /* 0x0000007f15007804 */ /* 0x000fda0000001000 */
[----:B------:R-:W2:Y:S04]  /*0900*/  @P0 LDG.E R18, desc[UR6][R14.64+0xa0] ;  /* 0x0000a0060e120981 */ /* 0x000ea8000c1e1900 */
[----:B------:R-:W3:Y:S04]  /*0910*/  @P0 LDG.E R17, desc[UR6][R14.64+0xa4] ;  /* 0x0000a4060e110981 */ /* 0x000ee8000c1e1900 */
[----:B------:R-:W4:Y:S04]  /*0920*/  @P0 LDG.E R20, desc[UR6][R14.64+0xa8] ;  /* 0x0000a8060e140981 */ /* 0x000f28000c1e1900 */
[----:B------:R-:W4:Y:S04]  /*0930*/  @P0 LDG.E R19, desc[UR6][R14.64+0xac] ;  /* 0x0000ac060e130981 */ /* 0x000f28000c1e1900 */
[----:B------:R-:W4:Y:S04]  /*0940*/  @P0 LDG.E R22, desc[UR6][R14.64+0xb0] ;  /* 0x0000b0060e160981 */ /* 0x000f28000c1e1900 */
[----:B------:R-:W4:Y:S04]  /*0950*/  @P1 LDG.E R24, desc[UR6][R14.64+0xb4] ;  /* 0x0000b4060e181981 */ /* 0x000f28000c1e1900 */
[----:B------:R-:W4:Y:S04]  /*0960*/  @P1 LDG.E R26, desc[UR6][R14.64+0xbc] ;  /* 0x0000bc060e1a1981 */ /* 0x000f28000c1e1900 */
[----:B------:R-:W4:Y:S04]  /*0970*/  @P1 LDG.E R23, desc[UR6][R14.64+0xb8] ;  /* 0x0000b8060e171981 */ /* 0x000f28000c1e1900 */
[----:B------:R-:W4:Y:S04]  /*0980*/  @P1 LDG.E R28, desc[UR6][R14.64+0xc4] ;  /* 0x0000c4060e1c1981 */ /* 0x000f28000c1e1900 */
[----:B------:R-:W4:Y:S01]  /*0990*/  @P1 LDG.E R25, desc[UR6][R14.64+0xc0] ;  /* 0x0000c0060e191981 */ /* 0x000f22000c1e1900 */
[----:B--2---:R-:W-:-:S03]  /*09a0*/  @P0 LOP3.LUT R3, R3, R18, RZ, 0x3c, !PT ;  /* 0x0000001203030212 */ /* 0x004fc600078e3cff */
[----:B------:R-:W2:Y:S01]  /*09b0*/  @P2 LDG.E R18, desc[UR6][R14.64+0xc8] ;  /* 0x0000c8060e122981 */ /* 0x000ea2000c1e1900 */
[----:B---3--:R-:W-:-:S03]  /*09c0*/  @P0 LOP3.LUT R6, R6, R17, RZ, 0x3c, !PT ;  /* 0x0000001106060212 */ /* 0x008fc600078e3cff */
[----:B------:R-:W3:Y:S01]  /*09d0*/  @P2 LDG.E R17, desc[UR6][R14.64+0xcc] ;  /* 0x0000cc060e112981 */ /* 0x000ee2000c1e1900 */
[----:B----4-:R-:W-:-:S03]  /*09e0*/  @P0 LOP3.LUT R7, R7, R20, RZ, 0x3c, !PT ;  /* 0x0000001407070212 */ /* 0x010fc600078e3cff */
[----:B------:R-:W4:Y:S01]  /*09f0*/  @P3 LDG.E R20, desc[UR6][R14.64+0xec] ;  /* 0x0000ec060e143981 */ /* 0x000f22000c1e1900 */
[----:B------:R-:W-:-:S03]  /*0a00*/  @P0 LOP3.LUT R4, R4, R19, RZ, 0x3c, !PT ;  /* 0x0000001304040212 */ /* 0x000fc600078e3cff */
[----:B------:R-:W4:Y:S01]  /*0a10*/  @P2 LDG.E R19, desc[UR6][R14.64+0xd4] ;  /* 0x0000d4060e132981 */ /* 0x000f22000c1e1900 */
[----:B------:R-:W-:Y:S02]  /*0a20*/  @P0 LOP3.LUT R5, R5, R22, RZ, 0x3c, !PT ;  /* 0x0000001605050212 */ /* 0x000fe400078e3cff */
[----:B------:R-:W-:Y:S01]  /*0a30*/  LOP3.LUT P0, RZ, R21, 0x8000, RZ, 0xc0, !PT ;  /* 0x0000800015ff7812 */ /* 0x000fe2000780c0ff */
[----:B------:R-:W4:Y:S01]  /*0a40*/  @P2 LDG.E R22, desc[UR6][R14.64+0xd0] ;  /* 0x0000d0060e162981 */ /* 0x000f22000c1e1900 */
[----:B------:R-:W-:-:S03]  /*0a50*/  @P1 LOP3.LUT R3, R3, R24, RZ, 0x3c, !PT ;  /* 0x0000001803031212 */ /* 0x000fc600078e3cff */
[----:B------:R-:W4:Y:S01]  /*0a60*/  @P3 LDG.E R21, desc[UR6][R14.64+0xe0] ;  /* 0x0000e0060e153981 */ /* 0x000f22000c1e1900 */
[----:B------:R-:W-:-:S03]  /*0a70*/  @P1 LOP3.LUT R7, R7, R26, RZ, 0x3c, !PT ;  /* 0x0000001a07071212 */ /* 0x000fc600078e3cff */
[----:B------:R-:W4:Y:S01]  /*0a80*/  @P2 LDG.E R24, desc[UR6][R14.64+0xd8] ;  /* 0x0000d8060e182981 */ /* 0x000f22000c1e1900 */
[----:B------:R-:W-:-:S03]  /*0a90*/  @P1 LOP3.LUT R6, R6, R23, RZ, 0x3c, !PT ;  /* 0x0000001706061212 */ /* 0x000fc600078e3cff */
[----:B------:R-:W4:Y:S01]  /*0aa0*/  @P3 LDG.E R26, desc[UR6][R14.64+0xdc] ;  /* 0x0000dc060e1a3981 */ /* 0x000f22000c1e1900 */
[----:B------:R-:W-:-:S03]  /*0ab0*/  @P1 LOP3.LUT R5, R5, R28, RZ, 0x3c, !PT ;  /* 0x0000001c05051212 */ /* 0x000fc600078e3cff */
[----:B------:R-:W4:Y:S04]  /*0ac0*/  @P3 LDG.E R28, desc[UR6][R14.64+0xe4] ;  /* 0x0000e4060e1c3981 */ /* 0x000f28000c1e1900 */
[----:B------:R-:W4:Y:S01]  /*0ad0*/  @P3 LDG.E R23, desc[UR6][R14.64+0xe8] ;  /* 0x0000e8060e173981 */ /* 0x000f22000c1e1900 */
[----:B--2---:R-:W-:-:S03]  /*0ae0*/  @P2 LOP3.LUT R3, R3, R18, RZ, 0x3c, !PT ;  /* 0x0000001203032212 */ /* 0x004fc600078e3cff */
[----:B------:R-:W2:Y:S01]  /*0af0*/  @P4 LDG.E R18, desc[UR6][R14.64+0xf0] ;  /* 0x0000f0060e124981 */ /* 0x000ea2000c1e1900 */
[----:B---3--:R-:W-:Y:S02]  /*0b00*/  @P2 LOP3.LUT R6, R6, R17, RZ, 0x3c, !PT ;  /* 0x0000001106062212 */ /* 0x008fe400078e3cff */
[----:B------:R-:W-:Y:S01]  /*0b10*/  @P1 LOP3.LUT R4, R4, R25, RZ, 0x3c, !PT ;  /* 0x0000001904041212 */ /* 0x000fe200078e3cff */
[----:B------:R-:W3:Y:S03]  /*0b20*/  @P5 LDG.E R17, desc[UR6][R14.64+0x110] ;  /* 0x000110060e115981 */ /* 0x000ee6000c1e1900 */
[----:B----4-:R-:W-:Y:S02]  /*0b30*/  @P2 LOP3.LUT R4, R4, R19, RZ, 0x3c, !PT ;  /* 0x0000001304042212 */ /* 0x010fe400078e3cff */
[----:B------:R-:W4:Y:S01]  /*0b40*/  @P4 LDG.E R19, desc[UR6][R14.64+0xf4] ;  /* 0x0000f4060e134981 */ /* 0x000f22000c1e1900 */
        /* <DEDUP_REMOVED lines=12> */
[----:B--2---:R-:W-:-:S03]  /*0c10*/  @P4 LOP3.LUT R3, R3, R18, RZ, 0x3c, !PT ;  /* 0x0000001203034212 */ /* 0x004fc600078e3cff */
[----:B------:R-:W2:Y:S01]  /*0c20*/  @P5 LDG.E R18, desc[UR6][R14.64+0x114] ;  /* 0x000114060e125981 */ /* 0x000ea2000c1e1900 */
[----:B------:R-:W-:-:S03]  /*0c30*/  @P3 LOP3.LUT R5, R5, R20, RZ, 0x3c, !PT ;  /* 0x0000001405053212 */ /* 0x000fc600078e3cff */
[----:B------:R-:W2:Y:S01]  /*0c40*/  @P6 LDG.E R20, desc[UR6][R14.64+0x118] ;  /* 0x000118060e146981 */ /* 0x000ea2000c1e1900 */
[----:B----4-:R-:W-:-:S03]  /*0c50*/  @P4 LOP3.LUT R6, R6, R19, RZ, 0x3c, !PT ;  /* 0x0000001306064212 */ /* 0x010fc600078e3cff */
[----:B------:R-:W4:Y:S01]  /*0c60*/  @P6 LDG.E R19, desc[UR6][R14.64+0x11c] ;  /* 0x00011c060e136981 */ /* 0x000f22000c1e1900 */
[----:B---3--:R-:W-:-:S03]  /*0c70*/  @P4 LOP3.LUT R7, R7, R22, RZ, 0x3c, !PT ;  /* 0x0000001607074212 */ /* 0x008fc600078e3cff */
[----:B------:R-:W3:Y:S01]  /*0c80*/  @P6 LDG.E R22, desc[UR6][R14.64+0x120] ;  /* 0x000120060e166981 */ /* 0x000ee2000c1e1900 */
[----:B------:R-:W-:-:S03]  /*0c90*/  @P4 LOP3.LUT R4, R4, R21, RZ, 0x3c, !PT ;  /* 0x0000001504044212 */ /* 0x000fc600078e3cff */
[----:B------:R-:W3:Y:S01]  /*0ca0*/  @P0 LDG.E R21, desc[UR6][R14.64+0x130] ;  /* 0x000130060e150981 */ /* 0x000ee2000c1e1900 */
[----:B------:R-:W-:Y:S02]  /*0cb0*/  @P4 LOP3.LUT R5, R5, R24, RZ, 0x3c, !PT ;  /* 0x0000001805054212 */ /* 0x000fe400078e3cff */
[----:B------:R-:W-:Y:S01]  /*0cc0*/  @P5 LOP3.LUT R4, R4, R17, RZ, 0x3c, !PT ;  /* 0x0000001104045212 */ /* 0x000fe200078e3cff */
[----:B------:R-:W3:Y:S01]  /*0cd0*/  @P6 LDG.E R24, desc[UR6][R14.64+0x128] ;  /* 0x000128060e186981 */ /* 0x000ee2000c1e1900 */
[----:B------:R-:W-:-:S03]  /*0ce0*/  @P5 LOP3.LUT R3, R3, R26, RZ, 0x3c, !PT ;  /* 0x0000001a03035212 */ /* 0x000fc600078e3cff */
[----:B------:R-:W3:Y:S01]  /*0cf0*/  @P6 LDG.E R17, desc[UR6][R14.64+0x124] ;  /* 0x000124060e116981 */ /* 0x000ee2000c1e1900 */
[----:B------:R-:W-:-:S03]  /*0d00*/  @P5 LOP3.LUT R7, R7, R28, RZ, 0x3c, !PT ;  /* 0x0000001c07075212 */ /* 0x000fc600078e3cff */
[----:B------:R-:W3:Y:S01]  /*0d10*/  @P0 LDG.E R26, desc[UR6][R14.64+0x12c] ;  /* 0x00012c060e1a0981 */ /* 0x000ee2000c1e1900 */
[----:B------:R-:W-:-:S03]  /*0d20*/  @P5 LOP3.LUT R6, R6, R23, RZ, 0x3c, !PT ;  /* 0x0000001706065212 */ /* 0x000fc600078e3cff */
[----:B------:R-:W3:Y:S04]  /*0d30*/  @P0 LDG.E R28, desc[UR6][R14.64+0x13c] ;  /* 0x00013c060e1c0981 */ /* 0x000ee8000c1e1900 */
[----:B------:R-:W3:Y:S01]  /*0d40*/  @P0 LDG.E R23, desc[UR6][R14.64+0x138] ;  /* 0x000138060e170981 */ /* 0x000ee2000c1e1900 */
[----:B--2---:R-:W-:-:S03]  /*0d50*/  @P5 LOP3.LUT R5, R5, R18, RZ, 0x3c, !PT ;  /* 0x0000001205055212 */ /* 0x004fc600078e3cff */
[----:B------:R-:W2:Y:S01]  /*0d60*/  @P0 LDG.E R18, desc[UR6][R14.64+0x134] ;  /* 0x000134060e120981 */ /* 0x000ea2000c1e1900 */
[----:B------:R-:W-:-:S04]  /*0d70*/  UIADD3 UR4, UPT, UPT, UR4, 0x10, URZ ;  /* 0x0000001004047890 */ /* 0x000fc8000fffe0ff */
[----:B------:R-:W-:Y:S01]  /*0d80*/  UISETP.NE.AND UP0, UPT, UR4, 0x20, UPT ;  /* 0x000000200400788c */ /* 0x000fe2000bf05270 */
[----:B------:R-:W-:Y:S02]  /*0d90*/  @P6 LOP3.LUT R3, R3, R20, RZ, 0x3c, !PT ;  /* 0x0000001403036212 */ /* 0x000fe400078e3cff */
[----:B----4-:R-:W-:Y:S02]  /*0da0*/  @P6 LOP3.LUT R6, R6, R19, RZ, 0x3c, !PT ;  /* 0x0000001306066212 */ /* 0x010fe400078e3cff */
[----:B---3--:R-:W-:Y:S02]  /*0db0*/  @P6 LOP3.LUT R7, R7, R22, RZ, 0x3c, !PT ;  /* 0x0000001607076212 */ /* 0x008fe400078e3cff */
[----:B------:R-:W-:Y:S02]  /*0dc0*/  @P0 LOP3.LUT R6, R6, R21, RZ, 0x3c, !PT ;  /* 0x0000001506060212 */ /* 0x000fe400078e3cff */
[----:B------:R-:W-:Y:S02]  /*0dd0*/  @P6 LOP3.LUT R5, R5, R24, RZ, 0x3c, !PT ;  /* 0x0000001805056212 */ /* 0x000fe400078e3cff */
[----:B------:R-:W-:-:S02]  /*0de0*/  @P6 LOP3.LUT R4, R4, R17, RZ, 0x3c, !PT ;  /* 0x0000001104046212 */ /* 0x000fc400078e3cff */
[----:B------:R-:W-:Y:S02]  /*0df0*/  @P0 LOP3.LUT R3, R3, R26, RZ, 0x3c, !PT ;  /* 0x0000001a03030212 */ /* 0x000fe400078e3cff */
[----:B------:R-:W-:Y:S02]  /*0e00*/  @P0 LOP3.LUT R5, R5, R28, RZ, 0x3c, !PT ;  /* 0x0000001c05050212 */ /* 0x000fe400078e3cff */
[----:B------:R-:W-:Y:S02]  /*0e10*/  @P0 LOP3.LUT R4, R4, R23, RZ, 0x3c, !PT ;  /* 0x0000001704040212 */ /* 0x000fe400078e3cff */
[----:B--2---:R-:W-:Y:S01]  /*0e20*/  @P0 LOP3.LUT R7, R7, R18, RZ, 0x3c, !PT ;  /* 0x0000001207070212 */ /* 0x004fe200078e3cff */
[----:B------:R-:W-:Y:S06]  /*0e30*/  BRA.U UP0, `(.L_x_46) ;  /* 0xfffffff500487547 */ /* 0x000fec000b83ffff */
[----:B------:R-:W-:-:S05]  /*0e40*/  VIADD R0, R0, 0x1 ;  /* 0x0000000100007836 */ /* 0x000fca0000000000 */
[----:B------:R-:W-:-:S13]  /*0e50*/  ISETP.NE.AND P0, PT, R0, 0x5, PT ;  /* 0x000000050000780c */ /* 0x000fda0003f05270 */
[----:B------:R-:W-:Y:S05]  /*0e60*/  @P0 BRA `(.L_x_47) ;  /* 0xfffffff400300947 */ /* 0x000fea000383ffff */
[----:B------:R-:W-:Y:S01]  /*0e70*/  LOP3.LUT R0, R13, 0x3, RZ, 0xc0, !PT ;  /* 0x000000030d007812 */ /* 0x000fe200078ec0ff */
[----:B------:R1:W-:Y:S03]  /*0e80*/  STL.64 [R1+0x8], R6 ;  /* 0x0000080601007387 */ /* 0x0003e60000100a00 */
[----:B------:R-:W-:Y:S01]  /*0e90*/  ISETP.NE.U32.AND P0, PT, R0, 0x1, PT ;  /* 0x000000010000780c */ /* 0x000fe20003f05070 */
[----:B------:R1:W-:Y:S03]  /*0ea0*/  STL.64 [R1+0x10], R4 ;  /* 0x0000100401007387 */ /* 0x0003e60000100a00 */
[----:B------:R-:W-:Y:S01]  /*0eb0*/  ISETP.NE.AND.EX P0, PT, RZ, RZ, PT, P0 ;  /* 0x000000ffff00720c */ /* 0x000fe20003f05300 */
[----:B------:R1:W-:-:S12]  /*0ec0*/  STL [R1+0x4], R3 ;  /* 0x0000040301007387 */ /* 0x0003d80000100800 */
[----:B-1----:R-:W-:Y:S05]  /*0ed0*/  @!P0 BRA `(.L_x_45) ;  /* 0x0000001800088947 */ /* 0x002fea0003800000 */
[----:B------:R-:W-:Y:S01]  /*0ee0*/  UMOV UR4, URZ ;  /* 0x000000ff00047c82 */ /* 0x000fe20008000000 */
[----:B------:R-:W-:Y:S01]  /*0ef0*/  UMOV UR5, URZ ;  /* 0x000000ff00057c82 */ /* 0x000fe20008000000 */
[----:B------:R-:W-:Y:S02]  /*0f00*/  IMAD.MOV.U32 R0, RZ, RZ, RZ ;  /* 0x000000ffff007224 */ /* 0x000fe400078e00ff */
[----:B------:R-:W-:Y:S02]  /*0f10*/  IMAD.MOV.U32 R4, RZ, RZ, RZ ;  /* 0x000000ffff047224 */ /* 0x000fe400078e00ff */
[----:B------:R-:W-:Y:S02]  /*0f20*/  IMAD.MOV.U32 R7, RZ, RZ, RZ ;  /* 0x000000ffff077224 */ /* 0x000fe400078e00ff */
[----:B------:R-:W-:Y:S02]  /*0f30*/  IMAD.MOV.U32 R3, RZ, RZ, RZ ;  /* 0x000000ffff037224 */ /* 0x000fe400078e00ff */
[----:B------:R-:W-:-:S02]  /*0f40*/  IMAD.U32 R5, RZ, RZ, UR4 ;  /* 0x00000004ff057e24 */ /* 0x000fc4000f8e00ff */
[----:B------:R-:W-:-:S07]  /*0f50*/  IMAD.U32 R6, RZ, RZ, UR5 ;  /* 0x00000005ff067e24 */ /* 0x000fce000f8e00ff */
.L_x_49:
[----:B------:R-:W-:-:S06]  /*0f60*/  IMAD R16, R0, 0x4, R1 ;  /* 0x0000000400107824 */ /* 0x000fcc00078e0201 */
[----:B------:R-:W5:Y:S01]  /*0f70*/  LDL R16, [R16+0x4] ;  /* 0x0000040010107983 */ /* 0x000f620000100800 */
[----:B------:R-:W-:-:S05]  /*0f80*/  UMOV UR4, URZ ;  /* 0x000000ff00047c82 */ /* 0x000fca0008000000 */
.L_x_48:
        /* <DEDUP_REMOVED lines=178> */
[----:B------:R1:W-:Y:S03]  /*1ab0*/  STL [R1+0x4], R3 ;  /* 0x0000040301007387 */ /* 0x0003e60000100800 */
[----:B------:R-:W-:Y:S01]  /*1ac0*/  ISETP.NE.U32.AND P0, PT, R0, 0x3, PT ;  /* 0x000000030000780c */ /* 0x000fe20003f05070 */
[----:B------:R1:W-:Y:S03]  /*1ad0*/  STL.64 [R1+0x8], R6 ;  /* 0x0000080601007387 */ /* 0x0003e60000100a00 */
[----:B------:R-:W-:Y:S01]  /*1ae0*/  ISETP.NE.AND.EX P0, PT, RZ, RZ, PT, P0 ;  /* 0x000000ffff00720c */ /* 0x000fe20003f05300 */
[----:B------:R1:W-:-:S12]  /*1af0*/  STL.64 [R1+0x10], R4 ;  /* 0x0000100401007387 */ /* 0x0003d80000100a00 */
[----:B-1----:R-:W-:Y:S05]  /*1b00*/  @P0 BRA `(.L_x_45) ;  /* 0x0000000800fc0947 */ /* 0x002fea0003800000 */
        /* <DEDUP_REMOVED lines=8> */
.L_x_51:
[----:B------:R-:W-:-:S06]  /*1b90*/  IMAD R16, R0, 0x4, R1 ;  /* 0x0000000400107824 */ /* 0x000fcc00078e0201 */
[----:B------:R-:W5:Y:S01]  /*1ba0*/  LDL R16, [R16+0x4] ;  /* 0x0000040010107983 */ /* 0x000f620000100800 */
[----:B------:R-:W-:-:S05]  /*1bb0*/  UMOV UR4, URZ ;  /* 0x000000ff00047c82 */ /* 0x000fca0008000000 */
.L_x_50:
        /* <DEDUP_REMOVED lines=177> */
[----:B------:R1:W-:Y:S04]  /*26d0*/  STL [R1+0x4], R3 ;  /* 0x0000040301007387 */ /* 0x0003e80000100800 */
[----:B------:R1:W-:Y:S04]  /*26e0*/  STL.64 [R1+0x8], R6 ;  /* 0x0000080601007387 */ /* 0x0003e80000100a00 */
[----:B------:R1:W-:Y:S02]  /*26f0*/  STL.64 [R1+0x10], R4 ;  /* 0x0000100401007387 */ /* 0x0003e40000100a00 */
.L_x_45:
[----:B------:R-:W-:Y:S05]  /*2700*/  BSYNC.RECONVERGENT B1 ;  /* 0x0000000000017941 */ /* 0x000fea0003800200 */
.L_x_44:
[----:B------:R-:W-:Y:S01]  /*2710*/  ISETP.GT.U32.AND P0, PT, R13, 0x3, PT ;  /* 0x000000030d00780c */ /* 0x000fe20003f04070 */
[----:B------:R-:W-:Y:S01]  /*2720*/  VIADD R11, R11, 0x1 ;  /* 0x000000010b0b7836 */ /* 0x000fe20000000000 */
[--C-:B------:R-:W-:Y:S02]  /*2730*/  SHF.R.U64 R13, R13, 0x2, R12.reuse ;  /* 0x000000020d0d7819 */ /* 0x100fe4000000120c */
[----:B------:R-:W-:Y:S02]  /*2740*/  ISETP.GT.U32.AND.EX P0, PT, R12, RZ, PT, P0 ;  /* 0x000000ff0c00720c */ /* 0x000fe40003f04100 */
[----:B------:R-:W-:-:S11]  /*2750*/  SHF.R.U32.HI R12, RZ, 0x2, R12 ;  /* 0x00000002ff0c7819 */ /* 0x000fd6000001160c */
[----:B------:R-:W-:Y:S05]  /*2760*/  @P0 BRA `(.L_x_52) ;  /* 0xffffffd800c40947 */ /* 0x000fea000383ffff */
.L_x_43:
[----:B------:R-:W-:Y:S05]  /*2770*/  BSYNC.RECONVERGENT B0 ;  /* 0x0000000000007941 */ /* 0x000fea0003800200 */
.L_x_42:
[----:B------:R-:W-:Y:S01]  /*2780*/  SHF.R.U32.HI R0, RZ, 0x2, R3 ;  /* 0x00000002ff007819 */ /* 0x000fe20000011603 */
[----:B------:R-:W2:Y:S01]  /*2790*/  LDCU UR4, c[0x0][0x3a0] ;  /* 0x00007400ff0477ac */ /* 0x000ea20008000800 */
[----:B------:R-:W-:Y:S02]  /*27a0*/  IMAD.MOV.U32 R11, RZ, RZ, 0x2f800000 ;  /* 0x2f800000ff0b7424 */ /* 0x000fe400078e00ff */
[----:B------:R-:W-:Y:S01]  /*27b0*/  LOP3.LUT R0, R0, R3, RZ, 0x3c, !PT ;  /* 0x0000000300007212 */ /* 0x000fe200078e3cff */
[----:B01----:R-:W-:-:S04]  /*27c0*/  IMAD.SHL.U32 R3, R5, 0x10, RZ ;  /* 0x0000001005037824 */ /* 0x003fc800078e00ff */
[----:B------:R-:W-:-:S05]  /*27d0*/  IMAD.SHL.U32 R4, R0, 0x2, RZ ;  /* 0x0000000200047824 */ /* 0x000fca00078e00ff */
[----:B------:R-:W-:-:S04]  /*27e0*/  LOP3.LUT R4, R0, R4, R3, 0x96, !PT ;  /* 0x0000000400047212 */ /* 0x000fc800078e9603 */
[----:B------:R-:W-:-:S04]  /*27f0*/  LOP3.LUT R13, R4, R5, RZ, 0x3c, !PT ;  /* 0x00000005040d7212 */ /* 0x000fc800078e3cff */
[----:B------:R-:W-:-:S04]  /*2800*/  IADD3 R0, PT, PT, R2, 0x587c5, R13 ;  /* 0x000587c502007810 */ /* 0x000fc80007ffe00d */
[----:B------:R-:W-:-:S05]  /*2810*/  I2FP.F32.U32 R0, R0 ;  /* 0x0000000000007245 */ /* 0x000fca0000201000 */
[----:B------:R-:W-:-:S05]  /*2820*/  FFMA R0, R0, R11, 1.1641532182693481445e-10 ;  /* 0x2f00000000007423 */ /* 0x000fca000000000b */
[----:B--2---:R-:W-:-:S13]  /*2830*/  FSETP.GT.AND P0, PT, R0, UR4, PT ;  /* 0x0000000400007c0b */ /* 0x004fda000bf04000 */
[----:B------:R-:W-:Y:S05]  /*2840*/  @!P0 EXIT ;  /* 0x000000000000894d */ /* 0x000fea0003800000 */
[----:B------:R-:W-:Y:S01]  /*2850*/  SHF.R.U32.HI R3, RZ, 0x2, R6 ;  /* 0x00000002ff037819 */ /* 0x000fe20000011606 */
[----:B------:R-:W-:Y:S01]  /*2860*/  IMAD.SHL.U32 R0, R13, 0x10, RZ ;  /* 0x000000100d007824 */ /* 0x000fe200078e00ff */
[----:B------:R-:W0:Y:S02]  /*2870*/  LDC.64 R4, c[0x0][0x388] ;  /* 0x0000e200ff047b82 */ /* 0x000e240000000a00 */
[----:B------:R-:W-:-:S05]  /*2880*/  LOP3.LUT R3, R3, R6, RZ, 0x3c, !PT ;  /* 0x0000000603037212 */ /* 0x000fca00078e3cff */
[C---:B------:R-:W-:Y:S01]  /*2890*/  IMAD.SHL.U32 R8, R3.reuse, 0x2, RZ ;  /* 0x0000000203087824 */ /* 0x040fe200078e00ff */
[----:B------:R-:W1:Y:S04]  /*28a0*/  LDC.64 R6, c[0x0][0x398] ;  /* 0x0000e600ff067b82 */ /* 0x000e680000000a00 */
[----:B------:R-:W-:-:S04]  /*28b0*/  LOP3.LUT R0, R3, R8, R0, 0x96, !PT ;  /* 0x0000000803007212 */ /* 0x000fc800078e9600 */
[----:B------:R-:W2:Y:S01]  /*28c0*/  LDC.64 R8, c[0x0][0x380] ;  /* 0x0000e000ff087b82 */ /* 0x000ea20000000a00 */
[----:B------:R-:W-:-:S04]  /*28d0*/  LOP3.LUT R3, R0, R13, RZ, 0x3c, !PT ;  /* 0x0000000d00037212 */ /* 0x000fc800078e3cff */
[----:B------:R-:W-:-:S03]  /*28e0*/  IADD3 R3, PT, PT, R2, 0xb0f8a, R3 ;  /* 0x000b0f8a02037810 */ /* 0x000fc60007ffe003 */
[----:B------:R-:W3:Y:S01]  /*28f0*/  LDC R13, c[0x0][0x394] ;  /* 0x0000e500ff0d7b82 */ /* 0x000ee20000000800 */
[----:B------:R-:W-:Y:S01]  /*2900*/  I2FP.F32.U32 R3, R3 ;  /* 0x0000000300037245 */ /* 0x000fe20000201000 */
[----:B0-----:R-:W-:-:S04]  /*2910*/  IMAD.WIDE R4, R10, 0x4, R4 ;  /* 0x000000040a047825 */ /* 0x001fc800078e0204 */
[----:B------:R-:W-:Y:S01]  /*2920*/  FFMA R3, R3, R11, 1.1641532182693481445e-10 ;  /* 0x2f00000003037423 */ /* 0x000fe2000000000b */
[----:B-1----:R-:W-:-:S04]  /*2930*/  FADD R7, R7, -R6 ;  /* 0x8000000607077221 */ /* 0x002fc80000000000 */
[----:B------:R-:W-:Y:S01]  /*2940*/  FFMA R3, R3, R7, R6 ;  /* 0x0000000703037223 */ /* 0x000fe20000000006 */
[----:B--2---:R-:W-:Y:S01]  /*2950*/  IMAD.WIDE R8, R10, 0x4, R8 ;  /* 0x000000040a087825 */ /* 0x004fe200078e0208 */
[----:B---3--:R-:W-:Y:S04]  /*2960*/  STG.E desc[UR6][R4.64], R13 ;  /* 0x0000000d04007986 */ /* 0x008fe8000c101906 */
[----:B------:R-:W-:Y:S01]  /*2970*/  STG.E desc[UR6][R8.64], R3 ;  /* 0x0000000308007986 */ /* 0x000fe2000c101906 */
[----:B------:R-:W-:Y:S05]  /*2980*/  EXIT ;  /* 0x000000000000794d */ /* 0x000fea0003800000 */
.L_x_53:
        /* <DEDUP_REMOVED lines=15> */
.L_x_57:


//--------------------- .nv.global.init           --------------------------
	.section	.nv.global.init,"aw",@progbits
	.align	4
.nv.global.init:
	.type		mrg32k3aM1SubSeq,@object
	.size		mrg32k3aM1SubSeq,(mrg32k3aM2SubSeq - mrg32k3aM1SubSeq)
mrg32k3aM1SubSeq:
        /*0000*/ 	.byte	0x0b, 0xcc, 0xee, 0x04, 0x73, 0x29, 0x8b, 0x6f, 0xf6, 0x53, 0x03, 0xf6, 0x23, 0xf6, 0xea, 0xda
        /* <DEDUP_REMOVED lines=125> */
	.type		mrg32k3aM2SubSeq,@object
	.size		mrg32k3aM2SubSeq,(mrg32k3aM1 - mrg32k3aM2SubSeq)
mrg32k3aM2SubSeq:
        /* <DEDUP_REMOVED lines=126> */
	.type		mrg32k3aM1,@object
	.size		mrg32k3aM1,(mrg32k3aM1Seq - mrg32k3aM1)
mrg32k3aM1:
        /* <DEDUP_REMOVED lines=144> */
	.type		mrg32k3aM1Seq,@object
	.size		mrg32k3aM1Seq,(mrg32k3aM2 - mrg32k3aM1Seq)
mrg32k3aM1Seq:
        /* <DEDUP_REMOVED lines=144> */
	.type		mrg32k3aM2,@object
	.size		mrg32k3aM2,(mrg32k3aM2Seq - mrg32k3aM2)
mrg32k3aM2:
        /* <DEDUP_REMOVED lines=144> */
	.type		mrg32k3aM2Seq,@object
	.size		mrg32k3aM2Seq,(precalc_xorwow_matrix - mrg32k3aM2Seq)
mrg32k3aM2Seq:
        /* <DEDUP_REMOVED lines=144> */
	.type		precalc_xorwow_matrix,@object
	.size		precalc_xorwow_matrix,(precalc_xorwow_offset_matrix - precalc_xorwow_matrix)
precalc_xorwow_matrix:
        /* <DEDUP_REMOVED lines=6400> */
	.type		precalc_xorwow_offset_matrix,@object
	.size		precalc_xorwow_offset_matrix,(.L_1 - precalc_xorwow_offset_matrix)
precalc_xorwow_offset_matrix:
        /* <DEDUP_REMOVED lines=6400> */
.L_1:


//--------------------- .nv.shared.reserved.0     --------------------------
	.section	.nv.shared.reserved.0,"aw",@nobits
	.weak		__nv_reservedSMEM_offset_0_alias
	.size		__nv_reservedSMEM_offset_0_alias, 0, 64
	.other		__nv_reservedSMEM_offset_0_alias,@"STO_CUDA_RESERVED_SHARED STV_DEFAULT"
__nv_reservedSMEM_offset_0_alias:
	.zero		0
	.zero		64


//--------------------- .nv.constant0._Z22cellule_cleanup_kernelPiS_S_S_S_Pb --------------------------
	.section	.nv.constant0._Z22cellule_cleanup_kernelPiS_S_S_S_Pb,"a",@progbits
	.sectionflags	@""
	.align	4
.nv.constant0._Z22cellule_cleanup_kernelPiS_S_S_S_Pb:
	.zero		944


//--------------------- .nv.constant0._Z19world_update_kernelPfPiS_iiS0_S0_ --------------------------
	.section	.nv.constant0._Z19world_update_kernelPfPiS_iiS0_S0_,"a",@progbits
	.sectionflags	@""
	.align	4
.nv.constant0._Z19world_update_kernelPfPiS_iiS0_S0_:
	.zero		944


//--------------------- .nv.constant0._Z27add_objects_to_world_kernelPfPiiifff --------------------------
	.section	.nv.constant0._Z27add_objects_to_world_kernelPfPiiifff,"a",@progbits
	.sectionflags	@""
	.align	4
.nv.constant0._Z27add_objects_to_world_kernelPfPiiifff:
	.zero		932


//--------------------- SYMBOLS --------------------------

	.type		.nv.reservedSmem.offset0,@object
	.size		.nv.reservedSmem.offset0,0x4
